	.headerflags	@"EF_CUDA_TEXMODE_UNIFIED EF_CUDA_64BIT_ADDRESS EF_CUDA_SM80 EF_CUDA_VIRTUAL_SM(EF_CUDA_SM80)"
	.elftype	@"ET_EXEC"


//--------------------- .nv.info                  --------------------------
	.section	.nv.info,"",@"SHT_CUDA_INFO"
	.align	4


	//----- nvinfo : EIATTR_REGCOUNT
	.align		4
        /*0000*/ 	.byte	0x04, 0x2f
        /*0002*/ 	.short	(.L_1 - .L_0)
	.align		4
.L_0:
        /*0004*/ 	.word	index@(candidate4)
        /*0008*/ 	.word	0x00000041


	//----- nvinfo : EIATTR_MAX_STACK_SIZE
	.align		4
.L_1:
        /*000c*/ 	.byte	0x04, 0x23
        /*000e*/ 	.short	(.L_3 - .L_2)
	.align		4
.L_2:
        /*0010*/ 	.word	index@(candidate4)
        /*0014*/ 	.word	0x00000000


	//----- nvinfo : EIATTR_MIN_STACK_SIZE
	.align		4
.L_3:
        /*0018*/ 	.byte	0x04, 0x12
        /*001a*/ 	.short	(.L_5 - .L_4)
	.align		4
.L_4:
        /*001c*/ 	.word	index@(candidate4)
        /*0020*/ 	.word	0x00000000


	//----- nvinfo : EIATTR_FRAME_SIZE
	.align		4
.L_5:
        /*0024*/ 	.byte	0x04, 0x11
        /*0026*/ 	.short	(.L_7 - .L_6)
	.align		4
.L_6:
        /*0028*/ 	.word	index@(candidate4)
        /*002c*/ 	.word	0x00000000
.L_7:


//--------------------- .nv.info.candidate4       --------------------------
	.section	.nv.info.candidate4,"",@"SHT_CUDA_INFO"
	.align	4


	//----- nvinfo : EIATTR_CUDA_API_VERSION
	.align		4
        /*0000*/ 	.byte	0x04, 0x37
        /*0002*/ 	.short	(.L_9 - .L_8)
.L_8:
        /*0004*/ 	.word	0x00000075


	//----- nvinfo : EIATTR_SW2861232_WAR
	.align		4
.L_9:
        /*0008*/ 	.byte	0x01, 0x35
	.zero		2


	//----- nvinfo : EIATTR_PARAM_CBANK
	.align		4
        /*000c*/ 	.byte	0x04, 0x0a
        /*000e*/ 	.short	(.L_11 - .L_10)
	.align		4
.L_10:
        /*0010*/ 	.word	index@(.nv.constant0.candidate4)
        /*0014*/ 	.short	0x0160
        /*0016*/ 	.short	0x0018


	//----- nvinfo : EIATTR_CBANK_PARAM_SIZE
	.align		4
.L_11:
        /*0018*/ 	.byte	0x03, 0x19
        /*001a*/ 	.short	0x0018


	//----- nvinfo : EIATTR_KPARAM_INFO
	.align		4
        /*001c*/ 	.byte	0x04, 0x17
        /*001e*/ 	.short	(.L_13 - .L_12)
.L_12:
        /*0020*/ 	.word	0x00000000
        /*0024*/ 	.short	0x0002
        /*0026*/ 	.short	0x0010
        /*0028*/ 	.byte	0x00, 0xf0, 0x21, 0x00


	//----- nvinfo : EIATTR_KPARAM_INFO
	.align		4
.L_13:
        /*002c*/ 	.byte	0x04, 0x17
        /*002e*/ 	.short	(.L_15 - .L_14)
.L_14:
        /*0030*/ 	.word	0x00000000
        /*0034*/ 	.short	0x0001
        /*0036*/ 	.short	0x0008
        /*0038*/ 	.byte	0x00, 0xf0, 0x21, 0x00


	//----- nvinfo : EIATTR_KPARAM_INFO
	.align		4
.L_15:
        /*003c*/ 	.byte	0x04, 0x17
        /*003e*/ 	.short	(.L_17 - .L_16)
.L_16:
        /*0040*/ 	.word	0x00000000
        /*0044*/ 	.short	0x0000
        /*0046*/ 	.short	0x0000
        /*0048*/ 	.byte	0x00, 0xf0, 0x21, 0x00


	//----- nvinfo : EIATTR_MAXREG_COUNT
	.align		4
.L_17:
        /*004c*/ 	.byte	0x03, 0x1b
        /*004e*/ 	.short	0x00ff


	//----- nvinfo : EIATTR_EXIT_INSTR_OFFSETS
	.align		4
        /*0050*/ 	.byte	0x04, 0x1c
        /*0052*/ 	.short	(.L_19 - .L_18)


	//   ....[0]....
.L_18:
        /*0054*/ 	.word	0x00003820


	//----- nvinfo : EIATTR_MAX_THREADS
	.align		4
.L_19:
        /*0058*/ 	.byte	0x04, 0x05
        /*005a*/ 	.short	(.L_21 - .L_20)
.L_20:
        /*005c*/ 	.word	0x000000c4
        /*0060*/ 	.word	0x00000001
        /*0064*/ 	.word	0x00000001
.L_21:


//--------------------- .nv.rel.action            --------------------------
	.section	.nv.rel.action,"",@"SHT_CUDA_RELOCINFO"
	.align	8
	.sectionentsize	8
        /*0000*/ 	.byte	0x4b, 0x00, 0x00, 0x00, 0x00, 0x00, 0x00, 0x00, 0x00, 0x02, 0x02, 0x08, 0x10, 0x0a, 0x2f, 0x22
        /* <DEDUP_REMOVED lines=13> */


//--------------------- .nv.constant0.candidate4  --------------------------
	.section	.nv.constant0.candidate4,"a",@progbits
	.align	4
.nv.constant0.candidate4:
	.zero		376


//--------------------- .text.candidate4          --------------------------
	.section	.text.candidate4,"ax",@progbits
	.sectionflags	@"SHF_BARRIERS=1"
	.sectioninfo	@"SHI_REGISTERS=65"
	.align	128
        .global         candidate4
        .type           candidate4,@function
        .size           candidate4,(.L_x_3 - candidate4)
        .other          candidate4,@"STO_CUDA_ENTRY STV_DEFAULT"
candidate4:
.text.candidate4:
[----:B------:R-:W-:-:S02]  /*0000*/  MOV R1, c[0x0][0x28] ;  /* 0x00000a0000017a02 */ /* 0x000fc40000000f00 */
[----:B------:R-:W0:Y:S01]  /*0010*/  S2R R3, SR_TID.X ;  /* 0x0000000000037919 */ /* 0x000e220000002100 */
[----:B------:R-:W-:Y:S01]  /*0020*/  HFMA2.MMA R58, -RZ, RZ, 0, 0 ;  /* 0x00000000ff3a7435 */ /* 0x000fe200000001ff */
[----:B------:R-:W-:Y:S01]  /*0030*/  MOV R44, RZ ;  /* 0x000000ff002c7202 */ /* 0x000fe20000000f00 */
[----:B------:R-:W-:Y:S01]  /*0040*/  HFMA2.MMA R30, -RZ, RZ, 0, 0 ;  /* 0x00000000ff1e7435 */ /* 0x000fe200000001ff */
[----:B------:R-:W1:Y:S01]  /*0050*/  S2R R0, SR_CTAID.X ;  /* 0x0000000000007919 */ /* 0x000e620000002500 */
[----:B------:R-:W-:Y:S01]  /*0060*/  HFMA2.MMA R40, -RZ, RZ, 0, 0 ;  /* 0x00000000ff287435 */ /* 0x000fe200000001ff */
[----:B------:R-:W-:Y:S01]  /*0070*/  CS2R R42, SRZ ;  /* 0x00000000002a7805 */ /* 0x000fe2000001ff00 */
[----:B------:R-:W-:Y:S01]  /*0080*/  MOV R39, RZ ;  /* 0x000000ff00277202 */ /* 0x000fe20000000f00 */
[----:B------:R-:W-:Y:S01]  /*0090*/  CS2R R28, SRZ ;  /* 0x00000000001c7805 */ /* 0x000fe2000001ff00 */
[----:B------:R-:W-:Y:S01]  /*00a0*/  ULDC.64 UR4, c[0x0][0x118] ;  /* 0x0000460000047ab9 */ /* 0x000fe20000000a00 */
[----:B0-----:R-:W-:-:S02]  /*00b0*/  LOP3.LUT R4, R3, 0x3f, RZ, 0xc0, !PT ;  /* 0x0000003f03047812 */ /* 0x001fc400078ec0ff */
[C---:B------:R-:W-:Y:S02]  /*00c0*/  SHF.L.U32 R2, R3.reuse, 0x3, RZ ;  /* 0x0000000303027819 */ /* 0x040fe400000006ff */
[----:B-1----:R-:W-:Y:S02]  /*00d0*/  SHF.L.U32 R7, R0, 0xe, RZ ;  /* 0x0000000e00077819 */ /* 0x002fe400000006ff */
[----:B------:R-:W-:Y:S02]  /*00e0*/  IADD3 R5, R3, 0x4, RZ ;  /* 0x0000000403057810 */ /* 0x000fe40007ffe0ff */
[----:B------:R-:W-:Y:S02]  /*00f0*/  LOP3.LUT R4, R7, 0xffffc000, R4, 0xe2, !PT ;  /* 0xffffc00007047812 */ /* 0x000fe400078ee204 */
[----:B------:R-:W-:Y:S02]  /*0100*/  LOP3.LUT R57, R2, 0xfffffe00, RZ, 0xc0, !PT ;  /* 0xfffffe0002397812 */ /* 0x000fe400078ec0ff */
[----:B------:R-:W-:-:S02]  /*0110*/  SHF.L.U32 R56, R0, 0xe, RZ ;  /* 0x0000000e00387819 */ /* 0x000fc400000006ff */
[----:B------:R-:W-:Y:S02]  /*0120*/  LOP3.LUT R5, R5, 0x3f, RZ, 0xc0, !PT ;  /* 0x0000003f05057812 */ /* 0x000fe400078ec0ff */
[----:B------:R-:W-:Y:S02]  /*0130*/  IADD3 R57, R4, R57, RZ ;  /* 0x0000003904397210 */ /* 0x000fe40007ffe0ff */
[C---:B------:R-:W-:Y:S02]  /*0140*/  IADD3 R4, R3.reuse, 0x8, RZ ;  /* 0x0000000803047810 */ /* 0x040fe40007ffe0ff */
[C---:B------:R-:W-:Y:S02]  /*0150*/  IADD3 R7, R3.reuse, 0x14, RZ ;  /* 0x0000001403077810 */ /* 0x040fe40007ffe0ff */
[----:B------:R-:W-:Y:S02]  /*0160*/  LOP3.LUT R56, R56, 0xffffc000, R5, 0xe2, !PT ;  /* 0xffffc00038387812 */ /* 0x000fe400078ee205 */
[----:B------:R-:W-:-:S02]  /*0170*/  IADD3 R5, R3, 0xc, RZ ;  /* 0x0000000c03057810 */ /* 0x000fc40007ffe0ff */
[----:B------:R-:W-:Y:S02]  /*0180*/  SHF.L.U32 R55, R0, 0xe, RZ ;  /* 0x0000000e00377819 */ /* 0x000fe400000006ff */
[----:B------:R-:W-:Y:S02]  /*0190*/  LOP3.LUT R4, R4, 0x3f, RZ, 0xc0, !PT ;  /* 0x0000003f04047812 */ /* 0x000fe400078ec0ff */
[C---:B------:R-:W-:Y:S02]  /*01a0*/  SHF.L.U32 R52, R0.reuse, 0xe, RZ ;  /* 0x0000000e00347819 */ /* 0x040fe400000006ff */
[----:B------:R-:W-:Y:S02]  /*01b0*/  LOP3.LUT R7, R7, 0x3f, RZ, 0xc0, !PT ;  /* 0x0000003f07077812 */ /* 0x000fe400078ec0ff */
[----:B------:R-:W-:Y:S02]  /*01c0*/  SHF.L.U32 R54, R0, 0xe, RZ ;  /* 0x0000000e00367819 */ /* 0x000fe400000006ff */
[----:B------:R-:W-:-:S02]  /*01d0*/  LOP3.LUT R5, R5, 0x3f, RZ, 0xc0, !PT ;  /* 0x0000003f05057812 */ /* 0x000fc400078ec0ff */
[----:B------:R-:W-:Y:S02]  /*01e0*/  IADD3 R6, R3, 0x10, RZ ;  /* 0x0000001003067810 */ /* 0x000fe40007ffe0ff */
[----:B------:R-:W-:Y:S02]  /*01f0*/  LOP3.LUT R55, R55, 0xffffc000, R4, 0xe2, !PT ;  /* 0xffffc00037377812 */ /* 0x000fe400078ee204 */
[----:B------:R-:W-:Y:S02]  /*0200*/  LOP3.LUT R52, R52, 0xffffc000, R7, 0xe2, !PT ;  /* 0xffffc00034347812 */ /* 0x000fe400078ee207 */
[C---:B------:R-:W-:Y:S02]  /*0210*/  IADD3 R4, R3.reuse, 0x18, RZ ;  /* 0x0000001803047810 */ /* 0x040fe40007ffe0ff */
[----:B------:R-:W-:Y:S02]  /*0220*/  IADD3 R7, R3, 0x24, RZ ;  /* 0x0000002403077810 */ /* 0x000fe40007ffe0ff */
[----:B------:R-:W-:-:S02]  /*0230*/  LOP3.LUT R54, R54, 0xffffc000, R5, 0xe2, !PT ;  /* 0xffffc00036367812 */ /* 0x000fc400078ee205 */
[----:B------:R-:W-:Y:S02]  /*0240*/  SHF.L.U32 R53, R0, 0xe, RZ ;  /* 0x0000000e00357819 */ /* 0x000fe400000006ff */
[----:B------:R-:W-:Y:S02]  /*0250*/  LOP3.LUT R6, R6, 0x3f, RZ, 0xc0, !PT ;  /* 0x0000003f06067812 */ /* 0x000fe400078ec0ff */
[----:B------:R-:W-:Y:S02]  /*0260*/  IADD3 R5, R3, 0x1c, RZ ;  /* 0x0000001c03057810 */ /* 0x000fe40007ffe0ff */
[----:B------:R-:W-:Y:S02]  /*0270*/  SHF.L.U32 R51, R0, 0xe, RZ ;  /* 0x0000000e00337819 */ /* 0x000fe400000006ff */
[----:B------:R-:W-:Y:S02]  /*0280*/  LOP3.LUT R4, R4, 0x3f, RZ, 0xc0, !PT ;  /* 0x0000003f04047812 */ /* 0x000fe400078ec0ff */
[----:B------:R-:W-:-:S02]  /*0290*/  SHF.L.U32 R48, R0, 0xe, RZ ;  /* 0x0000000e00307819 */ /* 0x000fc400000006ff */
[----:B------:R-:W-:Y:S02]  /*02a0*/  LOP3.LUT R7, R7, 0x3f, RZ, 0xc0, !PT ;  /* 0x0000003f07077812 */ /* 0x000fe400078ec0ff */
[----:B------:R-:W-:Y:S02]  /*02b0*/  LOP3.LUT R53, R53, 0xffffc000, R6, 0xe2, !PT ;  /* 0xffffc00035357812 */ /* 0x000fe400078ee206 */
[----:B------:R-:W-:Y:S02]  /*02c0*/  SHF.L.U32 R50, R0, 0xe, RZ ;  /* 0x0000000e00327819 */ /* 0x000fe400000006ff */
[----:B------:R-:W-:Y:S02]  /*02d0*/  LOP3.LUT R5, R5, 0x3f, RZ, 0xc0, !PT ;  /* 0x0000003f05057812 */ /* 0x000fe400078ec0ff */
[----:B------:R-:W-:Y:S02]  /*02e0*/  IADD3 R6, R3, 0x20, RZ ;  /* 0x0000002003067810 */ /* 0x000fe40007ffe0ff */
[----:B------:R-:W-:-:S02]  /*02f0*/  LOP3.LUT R51, R51, 0xffffc000, R4, 0xe2, !PT ;  /* 0xffffc00033337812 */ /* 0x000fc400078ee204 */
[----:B------:R-:W-:Y:S02]  /*0300*/  LOP3.LUT R48, R48, 0xffffc000, R7, 0xe2, !PT ;  /* 0xffffc00030307812 */ /* 0x000fe400078ee207 */
[C---:B------:R-:W-:Y:S02]  /*0310*/  IADD3 R4, R3.reuse, 0x28, RZ ;  /* 0x0000002803047810 */ /* 0x040fe40007ffe0ff */
[----:B------:R-:W-:Y:S02]  /*0320*/  IADD3 R7, R2, 0x620, RZ ;  /* 0x0000062002077810 */ /* 0x000fe40007ffe0ff */
[----:B------:R-:W-:Y:S01]  /*0330*/  LOP3.LUT R50, R50, 0xffffc000, R5, 0xe2, !PT ;  /* 0xffffc00032327812 */ /* 0x000fe200078ee205 */
[----:B------:R-:W-:Y:S01]  /*0340*/  IMAD.HI R5, R3, 0x5397829d, RZ ;  /* 0x5397829d03057827 */ /* 0x000fe200078e02ff */
[----:B------:R-:W-:Y:S02]  /*0350*/  IADD3 R8, R2, 0xc40, RZ ;  /* 0x00000c4002087810 */ /* 0x000fe40007ffe0ff */
[----:B------:R-:W-:-:S02]  /*0360*/  SHF.L.U32 R49, R0, 0xe, RZ ;  /* 0x0000000e00317819 */ /* 0x000fc400000006ff */
[----:B------:R-:W-:Y:S02]  /*0370*/  LOP3.LUT R6, R6, 0x3f, RZ, 0xc0, !PT ;  /* 0x0000003f06067812 */ /* 0x000fe400078ec0ff */
[----:B------:R-:W-:Y:S02]  /*0380*/  SHF.L.U32 R61, R0, 0xe, RZ ;  /* 0x0000000e003d7819 */ /* 0x000fe400000006ff */
[----:B------:R-:W-:Y:S02]  /*0390*/  LOP3.LUT R4, R4, 0x3f, RZ, 0xc0, !PT ;  /* 0x0000003f04047812 */ /* 0x000fe400078ec0ff */
[----:B------:R-:W-:Y:S02]  /*03a0*/  LOP3.LUT R7, R7, 0xfffffe00, RZ, 0xc0, !PT ;  /* 0xfffffe0007077812 */ /* 0x000fe400078ec0ff */
[----:B------:R-:W-:Y:S02]  /*03b0*/  LOP3.LUT R8, R8, 0xfffffe00, RZ, 0xc0, !PT ;  /* 0xfffffe0008087812 */ /* 0x000fe400078ec0ff */
[----:B------:R-:W-:-:S02]  /*03c0*/  LOP3.LUT R49, R49, 0xffffc000, R6, 0xe2, !PT ;  /* 0xffffc00031317812 */ /* 0x000fc400078ee206 */
[----:B------:R-:W-:Y:S02]  /*03d0*/  SHF.R.U32.HI R6, RZ, 0x1f, R5 ;  /* 0x0000001fff067819 */ /* 0x000fe40000011605 */
[----:B------:R-:W-:Y:S02]  /*03e0*/  LOP3.LUT R61, R61, 0xffffc000, R4, 0xe2, !PT ;  /* 0xffffc0003d3d7812 */ /* 0x000fe400078ee204 */
[----:B------:R-:W-:Y:S02]  /*03f0*/  IADD3 R56, R56, R7, RZ ;  /* 0x0000000738387210 */ /* 0x000fe40007ffe0ff */
[C---:B------:R-:W-:Y:S02]  /*0400*/  IADD3 R4, R2.reuse, 0x1260, RZ ;  /* 0x0000126002047810 */ /* 0x040fe40007ffe0ff */
[----:B------:R-:W-:Y:S02]  /*0410*/  IADD3 R55, R55, R8, RZ ;  /* 0x0000000837377210 */ /* 0x000fe40007ffe0ff */
[----:B------:R-:W-:-:S02]  /*0420*/  IADD3 R7, R2, 0x1880, RZ ;  /* 0x0000188002077810 */ /* 0x000fc40007ffe0ff */
[C---:B------:R-:W-:Y:S02]  /*0430*/  IADD3 R8, R2.reuse, 0x1ea0, RZ ;  /* 0x00001ea002087810 */ /* 0x040fe40007ffe0ff */
[----:B------:R-:W-:Y:S02]  /*0440*/  LEA.HI.SX32 R6, R5, R6, 0x1c ;  /* 0x0000000605067211 */ /* 0x000fe400078fe2ff */
[----:B------:R-:W-:Y:S02]  /*0450*/  IADD3 R9, R2, 0x24c0, RZ ;  /* 0x000024c002097810 */ /* 0x000fe40007ffe0ff */
[----:B------:R-:W-:Y:S01]  /*0460*/  LOP3.LUT R5, R4, 0xfffffe00, RZ, 0xc0, !PT ;  /* 0xfffffe0004057812 */ /* 0x000fe200078ec0ff */
[----:B------:R-:W-:Y:S01]  /*0470*/  IMAD R60, R6, -0x31, R3 ;  /* 0xffffffcf063c7824 */ /* 0x000fe200078e0203 */
[----:B------:R-:W-:Y:S02]  /*0480*/  LOP3.LUT R4, R7, 0xfffffe00, RZ, 0xc0, !PT ;  /* 0xfffffe0007047812 */ /* 0x000fe400078ec0ff */
[----:B------:R-:W-:-:S02]  /*0490*/  LOP3.LUT R7, R8, 0xfffffe00, RZ, 0xc0, !PT ;  /* 0xfffffe0008077812 */ /* 0x000fc400078ec0ff */
[----:B------:R-:W-:Y:S02]  /*04a0*/  LOP3.LUT R8, R9, 0xfffffe00, RZ, 0xc0, !PT ;  /* 0xfffffe0009087812 */ /* 0x000fe400078ec0ff */
[----:B------:R-:W-:Y:S02]  /*04b0*/  IADD3 R53, R53, R4, RZ ;  /* 0x0000000435357210 */ /* 0x000fe40007ffe0ff */
[----:B------:R-:W-:Y:S02]  /*04c0*/  IADD3 R52, R52, R7, RZ ;  /* 0x0000000734347210 */ /* 0x000fe40007ffe0ff */
[----:B------:R-:W-:Y:S02]  /*04d0*/  IADD3 R51, R51, R8, RZ ;  /* 0x0000000833337210 */ /* 0x000fe40007ffe0ff */
[C---:B------:R-:W-:Y:S02]  /*04e0*/  IADD3 R4, R2.reuse, 0x2ae0, RZ ;  /* 0x00002ae002047810 */ /* 0x040fe40007ffe0ff */
[----:B------:R-:W-:-:S02]  /*04f0*/  IADD3 R7, R2, 0x3100, RZ ;  /* 0x0000310002077810 */ /* 0x000fc40007ffe0ff */
[----:B------:R-:W-:Y:S02]  /*0500*/  IADD3 R8, R2, 0x3720, RZ ;  /* 0x0000372002087810 */ /* 0x000fe40007ffe0ff */
[----:B------:R-:W-:Y:S02]  /*0510*/  LEA R2, R3, 0x3d40, 0x3 ;  /* 0x00003d4003027811 */ /* 0x000fe400078e18ff */
[----:B------:R-:W-:Y:S02]  /*0520*/  IADD3 R54, R54, R5, RZ ;  /* 0x0000000536367210 */ /* 0x000fe40007ffe0ff */
[----:B------:R-:W-:Y:S02]  /*0530*/  LOP3.LUT R5, R4, 0xfffffe00, RZ, 0xc0, !PT ;  /* 0xfffffe0004057812 */ /* 0x000fe400078ec0ff */
[----:B------:R-:W-:Y:S02]  /*0540*/  LOP3.LUT R4, R7, 0xfffffe00, RZ, 0xc0, !PT ;  /* 0xfffffe0007047812 */ /* 0x000fe400078ec0ff */
[----:B------:R-:W-:-:S02]  /*0550*/  LOP3.LUT R7, R8, 0xfffffe00, RZ, 0xc0, !PT ;  /* 0xfffffe0008077812 */ /* 0x000fc400078ec0ff */
[----:B------:R-:W-:Y:S02]  /*0560*/  LOP3.LUT R2, R2, 0xfffffe00, RZ, 0xc0, !PT ;  /* 0xfffffe0002027812 */ /* 0x000fe400078ec0ff */
[----:B------:R-:W-:Y:S02]  /*0570*/  IADD3 R50, R50, R5, RZ ;  /* 0x0000000532327210 */ /* 0x000fe40007ffe0ff */
[----:B------:R-:W-:Y:S02]  /*0580*/  IADD3 R49, R49, R4, RZ ;  /* 0x0000000431317210 */ /* 0x000fe40007ffe0ff */
[----:B------:R-:W-:Y:S02]  /*0590*/  IADD3 R48, R48, R7, RZ ;  /* 0x0000000730307210 */ /* 0x000fe40007ffe0ff */
[----:B------:R-:W-:Y:S02]  /*05a0*/  IADD3 R61, R2, R61, RZ ;  /* 0x0000003d023d7210 */ /* 0x000fe40007ffe0ff */
[----:B------:R-:W-:-:S02]  /*05b0*/  LEA R59, R6, 0x3100, 0xa ;  /* 0x00003100063b7811 */ /* 0x000fc400078e50ff */
.L_x_1:
[----:B------:R-:W-:Y:S01]  /*05c0*/  MOV R2, 0x4 ;  /* 0x0000000400027802 */ /* 0x000fe20000000f00 */
[C---:B------:R-:W-:Y:S01]  /*05d0*/  IMAD R33, R58.reuse, 0xc40, R3 ;  /* 0x00000c403a217824 */ /* 0x040fe200078e0203 */
[----:B------:R-:W-:Y:S01]  /*05e0*/  LEA R5, R58, R57, 0x6 ;  /* 0x000000393a057211 */ /* 0x000fe200078e30ff */
[----:B------:R-:W-:Y:S06]  /*05f0*/  BAR.SYNC 0x0 ;  /* 0x0000000000007b1d */ /* 0x000fec0000000000 */
[----:B------:R-:W-:-:S05]  /*0600*/  IMAD.WIDE R32, R33, R2, c[0x0][0x160] ;  /* 0x0000580021207625 */ /* 0x000fca00078e0202 */
[----:B------:R0:W2:Y:S04]  /*0610*/  LDG.E.CONSTANT R11, [R32.64] ;  /* 0x00000004200b7981 */ /* 0x0000a8000c1e9900 */
[----:B------:R0:W3:Y:S04]  /*0620*/  LDG.E.CONSTANT R27, [R32.64+0x620] ;  /* 0x00062004201b7981 */ /* 0x0000e8000c1e9900 */
[----:B------:R0:W4:Y:S01]  /*0630*/  LDG.E.CONSTANT R26, [R32.64+0x310] ;  /* 0x00031004201a7981 */ /* 0x000122000c1e9900 */
[C---:B------:R-:W-:Y:S01]  /*0640*/  LEA R13, R58.reuse, R55, 0x6 ;  /* 0x000000373a0d7211 */ /* 0x040fe200078e30ff */
[----:B------:R-:W-:Y:S01]  /*0650*/  IMAD.WIDE R4, R5, R2, c[0x0][0x168] ;  /* 0x00005a0005047625 */ /* 0x000fe200078e0202 */
[----:B------:R-:W-:Y:S01]  /*0660*/  LEA R31, R58, R54, 0x6 ;  /* 0x000000363a1f7211 */ /* 0x000fe200078e30ff */
[----:B------:R0:W5:Y:S02]  /*0670*/  LDG.E.CONSTANT R6, [R32.64+0x930] ;  /* 0x0009300420067981 */ /* 0x000164000c1e9900 */
[----:B------:R-:W-:-:S02]  /*0680*/  IMAD.WIDE R12, R13, R2, c[0x0][0x168] ;  /* 0x00005a000d0c7625 */ /* 0x000fc400078e0202 */
[----:B------:R1:W4:Y:S04]  /*0690*/  LDG.E.CONSTANT R15, [R4.64] ;  /* 0x00000004040f7981 */ /* 0x000328000c1e9900 */
[----:B------:R0:W4:Y:S01]  /*06a0*/  LDG.E.CONSTANT R13, [R12.64] ;  /* 0x000000040c0d7981 */ /* 0x000122000c1e9900 */
[----:B------:R-:W-:-:S03]  /*06b0*/  LEA R25, R58, R56, 0x6 ;  /* 0x000000383a197211 */ /* 0x000fc600078e30ff */
[----:B------:R0:W4:Y:S01]  /*06c0*/  LDG.E.CONSTANT R7, [R32.64+0xc40] ;  /* 0x000c400420077981 */ /* 0x000122000c1e9900 */
[----:B-1----:R-:W-:Y:S01]  /*06d0*/  IMAD.WIDE R4, R31, R2, c[0x0][0x168] ;  /* 0x00005a001f047625 */ /* 0x002fe200078e0202 */
[----:B------:R-:W-:Y:S02]  /*06e0*/  LEA R31, R58, R53, 0x6 ;  /* 0x000000353a1f7211 */ /* 0x000fe400078e30ff */
[----:B------:R1:W4:Y:S04]  /*06f0*/  LDG.E.CONSTANT R8, [R32.64+0xf50] ;  /* 0x000f500420087981 */ /* 0x000328000c1e9900 */
[----:B0-----:R0:W5:Y:S01]  /*0700*/  LDG.E.CONSTANT R12, [R4.64] ;  /* 0x00000004040c7981 */ /* 0x001162000c1e9900 */
[----:B------:R-:W-:-:S03]  /*0710*/  ISETP.GT.AND P0, PT, R3, 0x57, PT ;  /* 0x000000570300780c */ /* 0x000fc60003f04270 */
[----:B------:R1:W5:Y:S04]  /*0720*/  LDG.E.CONSTANT R9, [R32.64+0x1260] ;  /* 0x0012600420097981 */ /* 0x000368000c1e9900 */
[----:B------:R1:W5:Y:S01]  /*0730*/  LDG.E.CONSTANT R10, [R32.64+0x1570] ;  /* 0x00157004200a7981 */ /* 0x000362000c1e9900 */
[-C--:B0-----:R-:W-:Y:S01]  /*0740*/  IMAD.WIDE R4, R31, R2.reuse, c[0x0][0x168] ;  /* 0x00005a001f047625 */ /* 0x081fe200078e0202 */
[----:B------:R-:W-:Y:S02]  /*0750*/  LEA R31, R58, R51, 0x6 ;  /* 0x000000333a1f7211 */ /* 0x000fe400078e30ff */
[----:B------:R1:W5:Y:S01]  /*0760*/  LDG.E.CONSTANT R23, [R32.64+0x1880] ;  /* 0x0018800420177981 */ /* 0x000362000c1e9900 */
[----:B------:R-:W-:-:S03]  /*0770*/  IMAD.WIDE R24, R25, R2, c[0x0][0x168] ;  /* 0x00005a0019187625 */ /* 0x000fc600078e0202 */
[----:B------:R1:W5:Y:S04]  /*0780*/  LDG.E.CONSTANT R22, [R32.64+0x1b90] ;  /* 0x001b900420167981 */ /* 0x000368000c1e9900 */
[----:B------:R1:W5:Y:S04]  /*0790*/  LDG.E.CONSTANT R21, [R32.64+0x1ea0] ;  /* 0x001ea00420157981 */ /* 0x000368000c1e9900 */
[----:B------:R1:W5:Y:S04]  /*07a0*/  LDG.E.CONSTANT R20, [R32.64+0x21b0] ;  /* 0x0021b00420147981 */ /* 0x000368000c1e9900 */
[----:B------:R1:W5:Y:S04]  /*07b0*/  LDG.E.CONSTANT R19, [R32.64+0x24c0] ;  /* 0x0024c00420137981 */ /* 0x000368000c1e9900 */
[----:B------:R1:W5:Y:S04]  /*07c0*/  LDG.E.CONSTANT R18, [R32.64+0x27d0] ;  /* 0x0027d00420127981 */ /* 0x000368000c1e9900 */
[----:B------:R1:W5:Y:S04]  /*07d0*/  LDG.E.CONSTANT R17, [R32.64+0x2ae0] ;  /* 0x002ae00420117981 */ /* 0x000368000c1e9900 */
[----:B------:R1:W5:Y:S04]  /*07e0*/  LDG.E.CONSTANT R16, [R32.64+0x2df0] ;  /* 0x002df00420107981 */ /* 0x000368000c1e9900 */
[----:B------:R0:W5:Y:S01]  /*07f0*/  LDG.E.CONSTANT R14, [R24.64] ;  /* 0x00000004180e7981 */ /* 0x000162000c1e9900 */
[----:B-1----:R-:W-:-:S05]  /*0800*/  LEA R33, R58, R52, 0x6 ;  /* 0x000000343a217211 */ /* 0x002fca00078e30ff */
[----:B0-----:R-:W-:-:S06]  /*0810*/  IMAD.WIDE R24, R33, R2, c[0x0][0x168] ;  /* 0x00005a0021187625 */ /* 0x001fcc00078e0202 */
[----:B------:R0:W5:Y:S02]  /*0820*/  LDG.E.CONSTANT R24, [R24.64] ;  /* 0x0000000418187981 */ /* 0x000164000c1e9900 */
[C---:B0-----:R-:W-:Y:S02]  /*0830*/  @!P0 LEA R25, R58.reuse, R61, 0x6 ;  /* 0x0000003d3a198211 */ /* 0x041fe400078e30ff */
[----:B--2---:R0:W-:Y:S04]  /*0840*/  STS [R3.X4], R11 ;  /* 0x0000000b03007388 */ /* 0x0041e80000004800 */
[----:B0-----:R0:W2:Y:S04]  /*0850*/  LDG.E.CONSTANT R11, [R4.64] ;  /* 0x00000004040b7981 */ /* 0x0010a8000c1e9900 */
[----:B---3--:R1:W-:Y:S01]  /*0860*/  STS [R3.X4+0x620], R27 ;  /* 0x0006201b03007388 */ /* 0x0083e20000004800 */
[----:B0-----:R-:W-:Y:S01]  /*0870*/  IMAD.WIDE R4, R31, R2, c[0x0][0x168] ;  /* 0x00005a001f047625 */ /* 0x001fe200078e0202 */
[----:B------:R-:W-:-:S04]  /*0880*/  LEA R31, R58, R50, 0x6 ;  /* 0x000000323a1f7211 */ /* 0x000fc800078e30ff */
[----:B------:R0:W3:Y:S01]  /*0890*/  LDG.E.CONSTANT R32, [R4.64] ;  /* 0x0000000404207981 */ /* 0x0000e2000c1e9900 */
[----:B-1----:R-:W-:-:S03]  /*08a0*/  LEA R27, R58, R49, 0x6 ;  /* 0x000000313a1b7211 */ /* 0x002fc600078e30ff */
[----:B----4-:R1:W-:Y:S01]  /*08b0*/  STS [R3.X4+0x310], R26 ;  /* 0x0003101a03007388 */ /* 0x0103e20000004800 */
[----:B0-----:R-:W-:-:S05]  /*08c0*/  IMAD.WIDE R4, R31, R2, c[0x0][0x168] ;  /* 0x00005a001f047625 */ /* 0x001fca00078e0202 */
[----:B-1----:R0:W4:Y:S02]  /*08d0*/  LDG.E.CONSTANT R26, [R4.64] ;  /* 0x00000004041a7981 */ /* 0x002124000c1e9900 */
[----:B0-----:R-:W-:Y:S01]  /*08e0*/  IMAD.WIDE R4, R27, R2, c[0x0][0x168] ;  /* 0x00005a001b047625 */ /* 0x001fe200078e0202 */
[----:B------:R-:W-:-:S04]  /*08f0*/  LEA R27, R58, R48, 0x6 ;  /* 0x000000303a1b7211 */ /* 0x000fc800078e30ff */
[----:B------:R0:W4:Y:S02]  /*0900*/  LDG.E.CONSTANT R34, [R4.64] ;  /* 0x0000000404227981 */ /* 0x000124000c1e9900 */
[----:B0-----:R-:W-:-:S05]  /*0910*/  IMAD.WIDE R4, R27, R2, c[0x0][0x168] ;  /* 0x00005a001b047625 */ /* 0x001fca00078e0202 */
[----:B------:R0:W4:Y:S02]  /*0920*/  LDG.E.CONSTANT R46, [R4.64] ;  /* 0x00000004042e7981 */ /* 0x000124000c1e9900 */
[----:B0-----:R-:W-:-:S05]  /*0930*/  @!P0 IMAD.WIDE R4, R25, R2, c[0x0][0x168] ;  /* 0x00005a0019048625 */ /* 0x001fca00078e0202 */
[----:B------:R-:W4:Y:S04]  /*0940*/  @!P0 LDG.E.CONSTANT R62, [R4.64] ;  /* 0x00000004043e8981 */ /* 0x000f28000c1e9900 */
[----:B-----5:R-:W-:Y:S04]  /*0950*/  STS [R3.X4+0x930], R6 ;  /* 0x0009300603007388 */ /* 0x020fe80000004800 */
[----:B------:R-:W-:Y:S04]  /*0960*/  STS [R3.X4+0xc40], R7 ;  /* 0x000c400703007388 */ /* 0x000fe80000004800 */
        /* <DEDUP_REMOVED lines=16> */
[----:B--2---:R-:W-:Y:S04]  /*0a70*/  STS [R3.X4+0x3d40], R11 ;  /* 0x003d400b03007388 */ /* 0x004fe80000004800 */
[----:B---3--:R-:W-:Y:S04]  /*0a80*/  STS [R3.X4+0x4360], R32 ;  /* 0x0043602003007388 */ /* 0x008fe80000004800 */
[----:B----4-:R-:W-:Y:S04]  /*0a90*/  STS [R3.X4+0x4670], R26 ;  /* 0x0046701a03007388 */ /* 0x010fe80000004800 */
[----:B------:R-:W-:Y:S04]  /*0aa0*/  STS [R3.X4+0x4980], R34 ;  /* 0x0049802203007388 */ /* 0x000fe80000004800 */
[----:B------:R-:W-:Y:S04]  /*0ab0*/  STS [R3.X4+0x4c90], R46 ;  /* 0x004c902e03007388 */ /* 0x000fe80000004800 */
[----:B------:R-:W-:Y:S04]  /*0ac0*/  @!P0 STS [R3.X4+0x4fa0], R62 ;  /* 0x004fa03e03008388 */ /* 0x000fe80000004800 */
[----:B------:R-:W-:Y:S06]  /*0ad0*/  BAR.SYNC 0x0 ;  /* 0x0000000000007b1d */ /* 0x000fec0000000000 */
[----:B------:R-:W-:Y:S04]  /*0ae0*/  LDS R41, [R60.X4] ;  /* 0x000000003c297984 */ /* 0x000fe80000004800 */
[----:B------:R-:W0:Y:S04]  /*0af0*/  LDS.128 R16, [R59] ;  /* 0x000000003b107984 */ /* 0x000e280000000c00 */
[----:B------:R-:W1:Y:S04]  /*0b00*/  LDS.128 R8, [R59+0x100] ;  /* 0x000100003b087984 */ /* 0x000e680000000c00 */
[----:B------:R-:W2:Y:S04]  /*0b10*/  LDS.128 R12, [R59+0x1100] ;  /* 0x001100003b0c7984 */ /* 0x000ea80000000c00 */
[----:B------:R-:W3:Y:S04]  /*0b20*/  LDS R38, [R60.X4+0xc4] ;  /* 0x0000c4003c267984 */ /* 0x000ee80000004800 */
[----:B------:R-:W4:Y:S04]  /*0b30*/  LDS.128 R4, [R59+0x1000] ;  /* 0x001000003b047984 */ /* 0x000f280000000c00 */
[----:B------:R-:W5:Y:S04]  /*0b40*/  LDS R36, [R60.X4+0x188] ;  /* 0x000188003c247984 */ /* 0x000f680000004800 */
[----:B------:R-:W5:Y:S04]  /*0b50*/  LDS.128 R20, [R59+0x200] ;  /* 0x000200003b147984 */ /* 0x000f680000000c00 */
[----:B------:R-:W5:Y:S04]  /*0b60*/  LDS R37, [R60.X4+0x24c] ;  /* 0x00024c003c257984 */ /* 0x000f680000004800 */
[----:B------:R-:W5:Y:S04]  /*0b70*/  LDS.128 R24, [R59+0x1200] ;  /* 0x001200003b187984 */ /* 0x000f680000000c00 */
[----:B------:R-:W-:Y:S01]  /*0b80*/  LDS.128 R32, [R59+0x1300] ;  /* 0x001300003b207984 */ /* 0x000fe20000000c00 */
[----:B0-----:R-:W-:-:S03]  /*0b90*/  FFMA R16, R16, R41, R29 ;  /* 0x0000002910107223 */ /* 0x001fc6000000001d */
[----:B------:R-:W-:Y:S01]  /*0ba0*/  LDS R45, [R60.X4+0x13e8] ;  /* 0x0013e8003c2d7984 */ /* 0x000fe20000004800 */
[----:B-1----:R-:W-:-:S03]  /*0bb0*/  FFMA R8, R41, R8, R28 ;  /* 0x0000000829087223 */ /* 0x002fc6000000001c */
[----:B------:R-:W-:Y:S01]  /*0bc0*/  LDS R46, [R60.X4+0x16f8] ;  /* 0x0016f8003c2e7984 */ /* 0x000fe20000004800 */
[----:B--2---:R-:W-:-:S03]  /*0bd0*/  FFMA R12, R41, R12, R30 ;  /* 0x0000000c290c7223 */ /* 0x004fc6000000001e */
[----:B------:R-:W-:Y:S04]  /*0be0*/  LDS R62, [R60.X4+0x23fc] ;  /* 0x0023fc003c3e7984 */ /* 0x000fe80000004800 */
[----:B------:R-:W0:Y:S01]  /*0bf0*/  LDS.128 R28, [R59+0x300] ;  /* 0x000300003b1c7984 */ /* 0x000e220000000c00 */
[----:B---3--:R-:W-:Y:S02]  /*0c00*/  FFMA R17, R38, R17, R16 ;  /* 0x0000001126117223 */ /* 0x008fe40000000010 */
[----:B----4-:R-:W-:Y:S02]  /*0c10*/  FFMA R4, R41, R4, R39 ;  /* 0x0000000429047223 */ /* 0x010fe40000000027 */
[----:B-----5:R-:W-:Y:S02]  /*0c20*/  FFMA R18, R36, R18, R17 ;  /* 0x0000001224127223 */ /* 0x020fe40000000011 */
[----:B------:R-:W-:-:S02]  /*0c30*/  FFMA R5, R38, R5, R4 ;  /* 0x0000000526057223 */ /* 0x000fc40000000004 */
[C---:B------:R-:W-:Y:S02]  /*0c40*/  FFMA R9, R38.reuse, R9, R8 ;  /* 0x0000000926097223 */ /* 0x040fe40000000008 */
[----:B------:R-:W-:Y:S02]  /*0c50*/  FFMA R13, R38, R13, R12 ;  /* 0x0000000d260d7223 */ /* 0x000fe4000000000c */
[----:B------:R-:W-:Y:S02]  /*0c60*/  FFMA R42, R41, R20, R42 ;  /* 0x00000014292a7223 */ /* 0x000fe4000000002a */
[----:B------:R-:W-:Y:S02]  /*0c70*/  FFMA R39, R37, R19, R18 ;  /* 0x0000001325277223 */ /* 0x000fe40000000012 */
[C---:B------:R-:W-:Y:S01]  /*0c80*/  FFMA R6, R36.reuse, R6, R5 ;  /* 0x0000000624067223 */ /* 0x040fe20000000005 */
[----:B------:R-:W-:Y:S01]  /*0c90*/  LDS.128 R16, [R59+0x10] ;  /* 0x000010003b107984 */ /* 0x000fe20000000c00 */
[----:B------:R-:W-:-:S02]  /*0ca0*/  FFMA R10, R36, R10, R9 ;  /* 0x0000000a240a7223 */ /* 0x000fc40000000009 */
[----:B------:R-:W-:Y:S02]  /*0cb0*/  FFMA R14, R36, R14, R13 ;  /* 0x0000000e240e7223 */ /* 0x000fe4000000000d */
[----:B------:R-:W-:Y:S02]  /*0cc0*/  FFMA R5, R38, R21, R42 ;  /* 0x0000001526057223 */ /* 0x000fe4000000002a */
[----:B------:R-:W-:Y:S02]  /*0cd0*/  FFMA R43, R41, R24, R43 ;  /* 0x00000018292b7223 */ /* 0x000fe4000000002b */
[C---:B------:R-:W-:Y:S02]  /*0ce0*/  FFMA R20, R37.reuse, R7, R6 ;  /* 0x0000000725147223 */ /* 0x040fe40000000006 */
[C---:B------:R-:W-:Y:S02]  /*0cf0*/  FFMA R21, R37.reuse, R11, R10 ;  /* 0x0000000b25157223 */ /* 0x040fe4000000000a */
[----:B------:R-:W-:Y:S01]  /*0d00*/  FFMA R24, R37, R15, R14 ;  /* 0x0000000f25187223 */ /* 0x000fe2000000000e */
[----:B------:R-:W-:Y:S01]  /*0d10*/  LDS.128 R8, [R59+0x110] ;  /* 0x000110003b087984 */ /* 0x000fe20000000c00 */
[----:B0-----:R-:W-:-:S03]  /*0d20*/  FFMA R28, R41, R28, R40 ;  /* 0x0000001c291c7223 */ /* 0x001fc60000000028 */
[----:B------:R-:W-:Y:S04]  /*0d30*/  LDS.128 R12, [R59+0x1110] ;  /* 0x001110003b0c7984 */ /* 0x000fe80000000c00 */
[----:B------:R-:W0:Y:S01]  /*0d40*/  LDS R40, [R60.X4+0x310] ;  /* 0x000310003c287984 */ /* 0x000e220000004800 */
[----:B------:R-:W-:Y:S02]  /*0d50*/  FFMA R22, R36, R22, R5 ;  /* 0x0000001624167223 */ /* 0x000fe40000000005 */
[----:B------:R-:W-:Y:S01]  /*0d60*/  FFMA R32, R41, R32, R44 ;  /* 0x0000002029207223 */ /* 0x000fe2000000002c */
[----:B------:R-:W1:Y:S04]  /*0d70*/  LDS.128 R4, [R59+0x1010] ;  /* 0x001010003b047984 */ /* 0x000e680000000c00 */
[----:B------:R-:W2:Y:S01]  /*0d80*/  LDS R41, [R60.X4+0x3d4] ;  /* 0x0003d4003c297984 */ /* 0x000ea20000004800 */
[----:B------:R-:W-:-:S02]  /*0d90*/  FFMA R25, R38, R25, R43 ;  /* 0x0000001926197223 */ /* 0x000fc4000000002b */
[C---:B------:R-:W-:Y:S02]  /*0da0*/  FFMA R29, R38.reuse, R29, R28 ;  /* 0x0000001d261d7223 */ /* 0x040fe4000000001c */
[----:B------:R-:W-:Y:S02]  /*0db0*/  FFMA R33, R38, R33, R32 ;  /* 0x0000002126217223 */ /* 0x000fe40000000020 */
[C---:B------:R-:W-:Y:S01]  /*0dc0*/  FFMA R26, R36.reuse, R26, R25 ;  /* 0x0000001a241a7223 */ /* 0x040fe20000000019 */
[----:B------:R-:W3:Y:S01]  /*0dd0*/  LDS R38, [R60.X4+0x498] ;  /* 0x000498003c267984 */ /* 0x000ee20000004800 */
[C---:B------:R-:W-:Y:S02]  /*0de0*/  FFMA R30, R36.reuse, R30, R29 ;  /* 0x0000001e241e7223 */ /* 0x040fe4000000001d */
[----:B------:R-:W-:Y:S02]  /*0df0*/  FFMA R34, R36, R34, R33 ;  /* 0x0000002224227223 */ /* 0x000fe40000000021 */
[C---:B------:R-:W-:Y:S01]  /*0e00*/  FFMA R43, R37.reuse, R23, R22 ;  /* 0x00000017252b7223 */ /* 0x040fe20000000016 */
[----:B------:R-:W4:Y:S01]  /*0e10*/  LDS R36, [R60.X4+0x55c] ;  /* 0x00055c003c247984 */ /* 0x000f220000004800 */
[----:B------:R-:W-:-:S02]  /*0e20*/  FFMA R42, R37, R27, R26 ;  /* 0x0000001b252a7223 */ /* 0x000fc4000000001a */
[----:B0-----:R-:W-:Y:S02]  /*0e30*/  FFMA R28, R16, R40, R39 ;  /* 0x00000028101c7223 */ /* 0x001fe40000000027 */
[C---:B------:R-:W-:Y:S02]  /*0e40*/  FFMA R16, R37.reuse, R31, R30 ;  /* 0x0000001f25107223 */ /* 0x040fe4000000001e */
[----:B------:R-:W-:Y:S02]  /*0e50*/  FFMA R37, R37, R35, R34 ;  /* 0x0000002325257223 */ /* 0x000fe40000000022 */
[----:B------:R-:W0:Y:S01]  /*0e60*/  LDS.128 R32, [R59+0x210] ;  /* 0x000210003b207984 */ /* 0x000e220000000c00 */
[C---:B-1----:R-:W-:Y:S02]  /*0e70*/  FFMA R4, R40.reuse, R4, R20 ;  /* 0x0000000428047223 */ /* 0x042fe40000000014 */
[----:B--2---:R-:W-:Y:S02]  /*0e80*/  FFMA R17, R41, R17, R28 ;  /* 0x0000001129117223 */ /* 0x004fe4000000001c */
[C---:B------:R-:W-:Y:S01]  /*0e90*/  FFMA R8, R40.reuse, R8, R21 ;  /* 0x0000000828087223 */ /* 0x040fe20000000015 */
[----:B------:R-:W1:Y:S01]  /*0ea0*/  LDS.128 R28, [R59+0x1210] ;  /* 0x001210003b1c7984 */ /* 0x000e620000000c00 */
[----:B------:R-:W-:-:S03]  /*0eb0*/  FFMA R12, R40, R12, R24 ;  /* 0x0000000c280c7223 */ /* 0x000fc60000000018 */
[----:B------:R-:W2:Y:S04]  /*0ec0*/  LDS.128 R20, [R59+0x310] ;  /* 0x000310003b147984 */ /* 0x000ea80000000c00 */
[----:B------:R-:W5:Y:S01]  /*0ed0*/  LDS.128 R24, [R59+0x1310] ;  /* 0x001310003b187984 */ /* 0x000f620000000c00 */
[C---:B------:R-:W-:Y:S02]  /*0ee0*/  FFMA R5, R41.reuse, R5, R4 ;  /* 0x0000000529057223 */ /* 0x040fe40000000004 */
[----:B---3--:R-:W-:Y:S02]  /*0ef0*/  FFMA R17, R38, R18, R17 ;  /* 0x0000001226117223 */ /* 0x008fe40000000011 */
[----:B------:R-:W-:Y:S02]  /*0f00*/  FFMA R13, R41, R13, R12 ;  /* 0x0000000d290d7223 */ /* 0x000fe4000000000c */
[----:B----4-:R-:W-:-:S02]  /*0f10*/  FFMA R39, R36, R19, R17 ;  /* 0x0000001324277223 */ /* 0x010fc40000000011 */
[C---:B------:R-:W-:Y:S02]  /*0f20*/  FFMA R6, R38.reuse, R6, R5 ;  /* 0x0000000626067223 */ /* 0x040fe40000000005 */
[----:B------:R-:W-:Y:S02]  /*0f30*/  FFMA R13, R38, R14, R13 ;  /* 0x0000000e260d7223 */ /* 0x000fe4000000000d */
[----:B------:R-:W-:Y:S02]  /*0f40*/  FFMA R9, R41, R9, R8 ;  /* 0x0000000929097223 */ /* 0x000fe40000000008 */
[----:B0-----:R-:W-:-:S04]  /*0f50*/  FFMA R4, R40, R32, R43 ;  /* 0x0000002028047223 */ /* 0x001fc8000000002b */
[----:B------:R-:W-:Y:S02]  /*0f60*/  FFMA R33, R41, R33, R4 ;  /* 0x0000002129217223 */ /* 0x000fe40000000004 */
[C---:B-1----:R-:W-:Y:S02]  /*0f70*/  FFMA R4, R40.reuse, R28, R42 ;  /* 0x0000001c28047223 */ /* 0x042fe4000000002a */
[C---:B--2---:R-:W-:Y:S02]  /*0f80*/  FFMA R20, R40.reuse, R20, R16 ;  /* 0x0000001428147223 */ /* 0x044fe40000000010 */
[----:B------:R-:W-:Y:S01]  /*0f90*/  LDS.128 R16, [R59+0x20] ;  /* 0x000020003b107984 */ /* 0x000fe20000000c00 */
[----:B-----5:R-:W-:-:S03]  /*0fa0*/  FFMA R24, R40, R24, R37 ;  /* 0x0000001828187223 */ /* 0x020fc60000000025 */
[----:B------:R-:W0:Y:S01]  /*0fb0*/  LDS R40, [R60.X4+0x620] ;  /* 0x000620003c287984 */ /* 0x000e220000004800 */
[C---:B------:R-:W-:Y:S02]  /*0fc0*/  FFMA R32, R36.reuse, R7, R6 ;  /* 0x0000000724207223 */ /* 0x040fe40000000006 */
[----:B------:R-:W-:Y:S01]  /*0fd0*/  FFMA R42, R36, R15, R13 ;  /* 0x0000000f242a7223 */ /* 0x000fe2000000000d */
[----:B------:R-:W-:Y:S01]  /*0fe0*/  LDS R37, [R60.X4+0x86c] ;  /* 0x00086c003c257984 */ /* 0x000fe20000004800 */
[C---:B------:R-:W-:Y:S02]  /*0ff0*/  FFMA R29, R41.reuse, R29, R4 ;  /* 0x0000001d291d7223 */ /* 0x040fe40000000004 */
[C---:B------:R-:W-:Y:S01]  /*1000*/  FFMA R21, R41.reuse, R21, R20 ;  /* 0x0000001529157223 */ /* 0x040fe20000000014 */
[----:B------:R-:W1:Y:S01]  /*1010*/  LDS.128 R12, [R59+0x1020] ;  /* 0x001020003b0c7984 */ /* 0x000e620000000c00 */
[----:B------:R-:W-:-:S03]  /*1020*/  FFMA R25, R41, R25, R24 ;  /* 0x0000001929197223 */ /* 0x000fc60000000018 */
[----:B------:R-:W2:Y:S04]  /*1030*/  LDS R41, [R60.X4+0x6e4] ;  /* 0x0006e4003c297984 */ /* 0x000ea80000004800 */
[----:B------:R-:W3:Y:S01]  /*1040*/  LDS.128 R4, [R59+0x120] ;  /* 0x000120003b047984 */ /* 0x000ee20000000c00 */
[C---:B------:R-:W-:Y:S02]  /*1050*/  FFMA R9, R38.reuse, R10, R9 ;  /* 0x0000000a26097223 */ /* 0x040fe40000000009 */
[----:B------:R-:W-:Y:S02]  /*1060*/  FFMA R34, R38, R34, R33 ;  /* 0x0000002226227223 */ /* 0x000fe40000000021 */
[----:B------:R-:W-:Y:S02]  /*1070*/  FFMA R28, R36, R11, R9 ;  /* 0x0000000b241c7223 */ /* 0x000fe40000000009 */
[C---:B------:R-:W-:Y:S01]  /*1080*/  FFMA R30, R38.reuse, R30, R29 ;  /* 0x0000001e261e7223 */ /* 0x040fe2000000001d */
[----:B------:R-:W4:Y:S01]  /*1090*/  LDS.128 R8, [R59+0x1120] ;  /* 0x001120003b087984 */ /* 0x000f220000000c00 */
[----:B------:R-:W-:-:S02]  /*10a0*/  FFMA R22, R38, R22, R21 ;  /* 0x0000001626167223 */ /* 0x000fc40000000015 */
[----:B------:R-:W-:Y:S02]  /*10b0*/  FFMA R26, R38, R26, R25 ;  /* 0x0000001a261a7223 */ /* 0x000fe40000000019 */
[----:B------:R-:W5:Y:S01]  /*10c0*/  LDS R38, [R60.X4+0x7a8] ;  /* 0x0007a8003c267984 */ /* 0x000f620000004800 */
[C---:B------:R-:W-:Y:S02]  /*10d0*/  FFMA R44, R36.reuse, R35, R34 ;  /* 0x00000023242c7223 */ /* 0x040fe40000000022 */
[----:B------:R-:W-:Y:S02]  /*10e0*/  FFMA R43, R36, R31, R30 ;  /* 0x0000001f242b7223 */ /* 0x000fe4000000001e */
[----:B0-----:R-:W-:Y:S02]  /*10f0*/  FFMA R20, R16, R40, R39 ;  /* 0x0000002810147223 */ /* 0x001fe40000000027 */
[C---:B------:R-:W-:Y:S02]  /*1100*/  FFMA R16, R36.reuse, R23, R22 ;  /* 0x0000001724107223 */ /* 0x040fe40000000016 */
[----:B------:R-:W-:-:S02]  /*1110*/  FFMA R36, R36, R27, R26 ;  /* 0x0000001b24247223 */ /* 0x000fc4000000001a */
[----:B------:R-:W0:Y:S01]  /*1120*/  LDS.128 R24, [R59+0x1320] ;  /* 0x001320003b187984 */ /* 0x000e220000000c00 */
[----:B-1----:R-:W-:-:S03]  /*1130*/  FFMA R12, R40, R12, R32 ;  /* 0x0000000c280c7223 */ /* 0x002fc60000000020 */
[----:B------:R-:W1:Y:S01]  /*1140*/  LDS.128 R32, [R59+0x220] ;  /* 0x000220003b207984 */ /* 0x000e620000000c00 */
[----:B--2---:R-:W-:-:S03]  /*1150*/  FFMA R17, R41, R17, R20 ;  /* 0x0000001129117223 */ /* 0x004fc60000000014 */
[----:B------:R-:W2:Y:S01]  /*1160*/  LDS.128 R20, [R59+0x320] ;  /* 0x000320003b147984 */ /* 0x000ea20000000c00 */
[----:B---3--:R-:W-:-:S03]  /*1170*/  FFMA R4, R40, R4, R28 ;  /* 0x0000000428047223 */ /* 0x008fc6000000001c */
[----:B------:R-:W3:Y:S01]  /*1180*/  LDS.128 R28, [R59+0x1220] ;  /* 0x001220003b1c7984 */ /* 0x000ee20000000c00 */
[C---:B------:R-:W-:Y:S02]  /*1190*/  FFMA R13, R41.reuse, R13, R12 ;  /* 0x0000000d290d7223 */ /* 0x040fe4000000000c */
[----:B------:R-:W-:Y:S02]  /*11a0*/  FFMA R5, R41, R5, R4 ;  /* 0x0000000529057223 */ /* 0x000fe40000000004 */
[----:B----4-:R-:W-:Y:S02]  /*11b0*/  FFMA R8, R40, R8, R42 ;  /* 0x0000000828087223 */ /* 0x010fe4000000002a */
[C---:B-----5:R-:W-:Y:S02]  /*11c0*/  FFMA R18, R38.reuse, R18, R17 ;  /* 0x0000001226127223 */ /* 0x060fe40000000011 */
[----:B------:R-:W-:Y:S02]  /*11d0*/  FFMA R14, R38, R14, R13 ;  /* 0x0000000e260e7223 */ /* 0x000fe4000000000d */
[----:B------:R-:W-:-:S02]  /*11e0*/  FFMA R39, R37, R19, R18 ;  /* 0x0000001325277223 */ /* 0x000fc40000000012 */
[----:B------:R-:W-:Y:S02]  /*11f0*/  FFMA R6, R38, R6, R5 ;  /* 0x0000000626067223 */ /* 0x000fe40000000005 */
[----:B------:R-:W-:Y:S02]  /*1200*/  FFMA R9, R41, R9, R8 ;  /* 0x0000000929097223 */ /* 0x000fe40000000008 */
[C---:B0-----:R-:W-:Y:S02]  /*1210*/  FFMA R24, R40.reuse, R24, R36 ;  /* 0x0000001828187223 */ /* 0x041fe40000000024 */
[C---:B-1----:R-:W-:Y:S01]  /*1220*/  FFMA R44, R40.reuse, R32, R44 ;  /* 0x00000020282c7223 */ /* 0x042fe2000000002c */
[----:B------:R-:W-:Y:S01]  /*1230*/  LDS R36, [R60.X4+0xb7c] ;  /* 0x000b7c003c247984 */ /* 0x000fe20000004800 */
[----:B--2---:R-:W-:-:S03]  /*1240*/  FFMA R20, R40, R20, R16 ;  /* 0x0000001428147223 */ /* 0x004fc60000000010 */
[----:B------:R-:W-:Y:S01]  /*1250*/  LDS.128 R16, [R59+0x30] ;  /* 0x000030003b107984 */ /* 0x000fe20000000c00 */
[----:B---3--:R-:W-:-:S03]  /*1260*/  FFMA R4, R40, R28, R43 ;  /* 0x0000001c28047223 */ /* 0x008fc6000000002b */
[----:B------:R-:W0:Y:S01]  /*1270*/  LDS R40, [R60.X4+0x930] ;  /* 0x000930003c287984 */ /* 0x000e220000004800 */
[----:B------:R-:W-:Y:S02]  /*1280*/  FFMA R32, R37, R15, R14 ;  /* 0x0000000f25207223 */ /* 0x000fe4000000000e */
[----:B------:R-:W-:Y:S01]  /*1290*/  FFMA R33, R41, R33, R44 ;  /* 0x0000002129217223 */ /* 0x000fe2000000002c */
[----:B------:R-:W1:Y:S01]  /*12a0*/  LDS.128 R12, [R59+0x1030] ;  /* 0x001030003b0c7984 */ /* 0x000e620000000c00 */
[----:B------:R-:W-:Y:S02]  /*12b0*/  FFMA R28, R37, R7, R6 ;  /* 0x00000007251c7223 */ /* 0x000fe40000000006 */
[C---:B------:R-:W-:Y:S02]  /*12c0*/  FFMA R29, R41.reuse, R29, R4 ;  /* 0x0000001d291d7223 */ /* 0x040fe40000000004 */
[C---:B------:R-:W-:Y:S01]  /*12d0*/  FFMA R21, R41.reuse, R21, R20 ;  /* 0x0000001529157223 */ /* 0x040fe20000000014 */
[----:B------:R-:W2:Y:S01]  /*12e0*/  LDS.128 R4, [R59+0x130] ;  /* 0x000130003b047984 */ /* 0x000ea20000000c00 */
[----:B------:R-:W-:-:S03]  /*12f0*/  FFMA R25, R41, R25, R24 ;  /* 0x0000001929197223 */ /* 0x000fc60000000018 */
[----:B------:R-:W3:Y:S01]  /*1300*/  LDS R41, [R60.X4+0x9f4] ;  /* 0x0009f4003c297984 */ /* 0x000ee20000004800 */
[----:B------:R-:W-:-:S04]  /*1310*/  FFMA R10, R38, R10, R9 ;  /* 0x0000000a260a7223 */ /* 0x000fc80000000009 */
[C---:B------:R-:W-:Y:S02]  /*1320*/  FFMA R42, R37.reuse, R11, R10 ;  /* 0x0000000b252a7223 */ /* 0x040fe4000000000a */
[----:B------:R-:W4:Y:S01]  /*1330*/  LDS.128 R8, [R59+0x1130] ;  /* 0x001130003b087984 */ /* 0x000f220000000c00 */
[C---:B------:R-:W-:Y:S02]  /*1340*/  FFMA R34, R38.reuse, R34, R33 ;  /* 0x0000002226227223 */ /* 0x040fe40000000021 */
[C---:B------:R-:W-:Y:S02]  /*1350*/  FFMA R30, R38.reuse, R30, R29 ;  /* 0x0000001e261e7223 */ /* 0x040fe4000000001d */
[C---:B------:R-:W-:Y:S02]  /*1360*/  FFMA R22, R38.reuse, R22, R21 ;  /* 0x0000001626167223 */ /* 0x040fe40000000015 */
[----:B------:R-:W-:Y:S02]  /*1370*/  FFMA R26, R38, R26, R25 ;  /* 0x0000001a261a7223 */ /* 0x000fe40000000019 */
[----:B------:R-:W5:Y:S01]  /*1380*/  LDS R38, [R60.X4+0xab8] ;  /* 0x000ab8003c267984 */ /* 0x000f620000004800 */
[----:B------:R-:W-:-:S02]  /*1390*/  FFMA R44, R37, R35, R34 ;  /* 0x00000023252c7223 */ /* 0x000fc40000000022 */
[C---:B------:R-:W-:Y:S02]  /*13a0*/  FFMA R43, R37.reuse, R31, R30 ;  /* 0x0000001f252b7223 */ /* 0x040fe4000000001e */
[----:B0-----:R-:W-:Y:S02]  /*13b0*/  FFMA R20, R16, R40, R39 ;  /* 0x0000002810147223 */ /* 0x001fe40000000027 */
[C---:B------:R-:W-:Y:S02]  /*13c0*/  FFMA R16, R37.reuse, R23, R22 ;  /* 0x0000001725107223 */ /* 0x040fe40000000016 */
[----:B------:R-:W-:Y:S02]  /*13d0*/  FFMA R37, R37, R27, R26 ;  /* 0x0000001b25257223 */ /* 0x000fe4000000001a */
[C---:B-1----:R-:W-:Y:S01]  /*13e0*/  FFMA R12, R40.reuse, R12, R32 ;  /* 0x0000000c280c7223 */ /* 0x042fe20000000020 */
[----:B------:R-:W0:Y:S01]  /*13f0*/  LDS.128 R24, [R59+0x1330] ;  /* 0x001330003b187984 */ /* 0x000e220000000c00 */
[----:B--2---:R-:W-:-:S03]  /*1400*/  FFMA R4, R40, R4, R28 ;  /* 0x0000000428047223 */ /* 0x004fc6000000001c */
[----:B------:R-:W1:Y:S01]  /*1410*/  LDS.128 R32, [R59+0x230] ;  /* 0x000230003b207984 */ /* 0x000e620000000c00 */
[----:B---3--:R-:W-:-:S03]  /*1420*/  FFMA R17, R41, R17, R20 ;  /* 0x0000001129117223 */ /* 0x008fc60000000014 */
[----:B------:R-:W2:Y:S04]  /*1430*/  LDS.128 R28, [R59+0x1230] ;  /* 0x001230003b1c7984 */ /* 0x000ea80000000c00 */
[----:B------:R-:W3:Y:S01]  /*1440*/  LDS.128 R20, [R59+0x330] ;  /* 0x000330003b147984 */ /* 0x000ee20000000c00 */
[----:B----4-:R-:W-:-:S04]  /*1450*/  FFMA R8, R40, R8, R42 ;  /* 0x0000000828087223 */ /* 0x010fc8000000002a */
[----:B------:R-:W-:-:S04]  /*1460*/  FFMA R9, R41, R9, R8 ;  /* 0x0000000929097223 */ /* 0x000fc80000000008 */
[----:B-----5:R-:W-:Y:S02]  /*1470*/  FFMA R9, R38, R10, R9 ;  /* 0x0000000a26097223 */ /* 0x020fe40000000009 */
[C---:B------:R-:W-:Y:S02]  /*1480*/  FFMA R5, R41.reuse, R5, R4 ;  /* 0x0000000529057223 */ /* 0x040fe40000000004 */
[----:B------:R-:W-:Y:S02]  /*1490*/  FFMA R42, R36, R11, R9 ;  /* 0x0000000b242a7223 */ /* 0x000fe40000000009 */
[----:B------:R-:W-:Y:S01]  /*14a0*/  LDS.128 R8, [R59+0x40] ;  /* 0x000040003b087984 */ /* 0x000fe20000000c00 */
[----:B------:R-:W-:Y:S02]  /*14b0*/  FFMA R17, R38, R18, R17 ;  /* 0x0000001226117223 */ /* 0x000fe40000000011 */
[----:B------:R-:W-:Y:S02]  /*14c0*/  FFMA R13, R41, R13, R12 ;  /* 0x0000000d290d7223 */ /* 0x000fe4000000000c */
[----:B0-----:R-:W-:-:S02]  /*14d0*/  FFMA R24, R40, R24, R37 ;  /* 0x0000001828187223 */ /* 0x001fc40000000025 */
[C---:B-1----:R-:W-:Y:S01]  /*14e0*/  FFMA R44, R40.reuse, R32, R44 ;  /* 0x00000020282c7223 */ /* 0x042fe2000000002c */
[----:B------:R-:W-:Y:S01]  /*14f0*/  LDS R37, [R60.X4+0xe8c] ;  /* 0x000e8c003c257984 */ /* 0x000fe20000004800 */
[C---:B--2---:R-:W-:Y:S02]  /*1500*/  FFMA R4, R40.reuse, R28, R43 ;  /* 0x0000001c28047223 */ /* 0x044fe4000000002b */
[----:B---3--:R-:W-:Y:S02]  /*1510*/  FFMA R16, R40, R20, R16 ;  /* 0x0000001428107223 */ /* 0x008fe40000000010 */
[----:B------:R-:W0:Y:S01]  /*1520*/  LDS R40, [R60.X4+0xc40] ;  /* 0x000c40003c287984 */ /* 0x000e220000004800 */
[C---:B------:R-:W-:Y:S02]  /*1530*/  FFMA R33, R41.reuse, R33, R44 ;  /* 0x0000002129217223 */ /* 0x040fe4000000002c */
[C---:B------:R-:W-:Y:S01]  /*1540*/  FFMA R29, R41.reuse, R29, R4 ;  /* 0x0000001d291d7223 */ /* 0x040fe20000000004 */
[----:B------:R-:W-:Y:S01]  /*1550*/  LDS R44, [R60.X4+0x17bc] ;  /* 0x0017bc003c2c7984 */ /* 0x000fe20000004800 */
[----:B------:R-:W-:-:S02]  /*1560*/  FFMA R21, R41, R21, R16 ;  /* 0x0000001529157223 */ /* 0x000fc40000000010 */
[----:B------:R-:W-:Y:S02]  /*1570*/  FFMA R25, R41, R25, R24 ;  /* 0x0000001929197223 */ /* 0x000fe40000000018 */
[----:B------:R-:W1:Y:S01]  /*1580*/  LDS R24, [R60.X4+0xd04] ;  /* 0x000d04003c187984 */ /* 0x000e620000004800 */
[----:B------:R-:W-:Y:S02]  /*1590*/  FFMA R39, R36, R19, R17 ;  /* 0x0000001324277223 */ /* 0x000fe40000000011 */
[C---:B------:R-:W-:Y:S01]  /*15a0*/  FFMA R14, R38.reuse, R14, R13 ;  /* 0x0000000e260e7223 */ /* 0x040fe2000000000d */
[----:B------:R-:W2:Y:S01]  /*15b0*/  LDS.128 R16, [R59+0x1040] ;  /* 0x001040003b107984 */ /* 0x000ea20000000c00 */
[C---:B------:R-:W-:Y:S02]  /*15c0*/  FFMA R5, R38.reuse, R6, R5 ;  /* 0x0000000626057223 */ /* 0x040fe40000000005 */
[C---:B------:R-:W-:Y:S02]  /*15d0*/  FFMA R34, R38.reuse, R34, R33 ;  /* 0x0000002226227223 */ /* 0x040fe40000000021 */
[----:B------:R-:W-:-:S02]  /*15e0*/  FFMA R30, R38, R30, R29 ;  /* 0x0000001e261e7223 */ /* 0x000fc4000000001d */
[C---:B------:R-:W-:Y:S02]  /*15f0*/  FFMA R22, R38.reuse, R22, R21 ;  /* 0x0000001626167223 */ /* 0x040fe40000000015 */
[----:B------:R-:W-:Y:S02]  /*1600*/  FFMA R20, R38, R26, R25 ;  /* 0x0000001a26147223 */ /* 0x000fe40000000019 */
[----:B------:R-:W3:Y:S01]  /*1610*/  LDS R38, [R60.X4+0xdc8] ;  /* 0x000dc8003c267984 */ /* 0x000ee20000004800 */
[----:B------:R-:W-:-:S03]  /*1620*/  FFMA R28, R36, R7, R5 ;  /* 0x00000007241c7223 */ /* 0x000fc60000000005 */
[----:B------:R-:W4:Y:S01]  /*1630*/  LDS.128 R4, [R59+0x140] ;  /* 0x000140003b047984 */ /* 0x000f220000000c00 */
[C---:B------:R-:W-:Y:S02]  /*1640*/  FFMA R32, R36.reuse, R15, R14 ;  /* 0x0000000f24207223 */ /* 0x040fe4000000000e */
[----:B------:R-:W-:Y:S01]  /*1650*/  FFMA R41, R36, R35, R34 ;  /* 0x0000002324297223 */ /* 0x000fe20000000022 */
[----:B------:R-:W5:Y:S01]  /*1660*/  LDS.128 R12, [R59+0x1140] ;  /* 0x001140003b0c7984 */ /* 0x000f620000000c00 */
[----:B0-----:R-:W-:-:S04]  /*1670*/  FFMA R8, R8, R40, R39 ;  /* 0x0000002808087223 */ /* 0x001fc80000000027 */
[----:B-1----:R-:W-:Y:S02]  /*1680*/  FFMA R9, R24, R9, R8 ;  /* 0x0000000918097223 */ /* 0x002fe40000000008 */
[----:B--2---:R-:W-:Y:S02]  /*1690*/  FFMA R16, R40, R16, R32 ;  /* 0x0000001028107223 */ /* 0x004fe40000000020 */
[----:B------:R-:W0:Y:S01]  /*16a0*/  LDS.128 R32, [R59+0x240] ;  /* 0x000240003b207984 */ /* 0x000e220000000c00 */
[C---:B------:R-:W-:Y:S02]  /*16b0*/  FFMA R26, R36.reuse, R31, R30 ;  /* 0x0000001f241a7223 */ /* 0x040fe4000000001e */
[----:B------:R-:W-:Y:S02]  /*16c0*/  FFMA R25, R36, R23, R22 ;  /* 0x0000001724197223 */ /* 0x000fe40000000016 */
[----:B---3--:R-:W-:Y:S02]  /*16d0*/  FFMA R10, R38, R10, R9 ;  /* 0x0000000a260a7223 */ /* 0x008fe40000000009 */
[----:B------:R-:W-:-:S02]  /*16e0*/  FFMA R27, R36, R27, R20 ;  /* 0x0000001b241b7223 */ /* 0x000fc40000000014 */
[----:B----4-:R-:W-:Y:S01]  /*16f0*/  FFMA R4, R40, R4, R28 ;  /* 0x0000000428047223 */ /* 0x010fe2000000001c */
[----:B------:R-:W1:Y:S01]  /*1700*/  LDS.128 R20, [R59+0x1340] ;  /* 0x001340003b147984 */ /* 0x000e620000000c00 */
[----:B------:R-:W-:-:S03]  /*1710*/  FFMA R39, R37, R11, R10 ;  /* 0x0000000b25277223 */ /* 0x000fc6000000000a */
[----:B------:R-:W2:Y:S04]  /*1720*/  LDS.128 R28, [R59+0x1240] ;  /* 0x001240003b1c7984 */ /* 0x000ea80000000c00 */
[----:B------:R-:W3:Y:S01]  /*1730*/  LDS.128 R8, [R59+0x340] ;  /* 0x000340003b087984 */ /* 0x000ee20000000c00 */
[----:B------:R-:W-:Y:S02]  /*1740*/  FFMA R17, R24, R17, R16 ;  /* 0x0000001118117223 */ /* 0x000fe40000000010 */
[----:B-----5:R-:W-:Y:S01]  /*1750*/  FFMA R12, R40, R12, R42 ;  /* 0x0000000c280c7223 */ /* 0x020fe2000000002a */
[----:B------:R-:W-:Y:S01]  /*1760*/  LDS R36, [R60.X4+0x119c] ;  /* 0x00119c003c247984 */ /* 0x000fe20000004800 */
[----:B------:R-:W-:Y:S02]  /*1770*/  FFMA R18, R38, R18, R17 ;  /* 0x0000001226127223 */ /* 0x000fe40000000011 */
[----:B------:R-:W-:-:S02]  /*1780*/  FFMA R5, R24, R5, R4 ;  /* 0x0000000518057223 */ /* 0x000fc40000000004 */
[----:B------:R-:W-:Y:S02]  /*1790*/  FFMA R13, R24, R13, R12 ;  /* 0x0000000d180d7223 */ /* 0x000fe4000000000c */
[----:B0-----:R-:W-:Y:S02]  /*17a0*/  FFMA R32, R40, R32, R41 ;  /* 0x0000002028207223 */ /* 0x001fe40000000029 */
[----:B------:R-:W-:Y:S02]  /*17b0*/  FFMA R41, R37, R19, R18 ;  /* 0x0000001325297223 */ /* 0x000fe40000000012 */
[----:B------:R-:W-:Y:S01]  /*17c0*/  FFMA R33, R24, R33, R32 ;  /* 0x0000002118217223 */ /* 0x000fe20000000020 */
[----:B------:R-:W-:Y:S04]  /*17d0*/  LDS.128 R16, [R59+0x50] ;  /* 0x000050003b107984 */ /* 0x000fe80000000c00 */
[----:B------:R-:W0:Y:S01]  /*17e0*/  LDS R32, [R60.X4+0xf50] ;  /* 0x000f50003c207984 */ /* 0x000e220000004800 */
[----:B------:R-:W-:-:S03]  /*17f0*/  FFMA R34, R38, R34, R33 ;  /* 0x0000002226227223 */ /* 0x000fc60000000021 */
[----:B------:R-:W4:Y:S01]  /*1800*/  LDS R33, [R60.X4+0x1014] ;  /* 0x001014003c217984 */ /* 0x000f220000004800 */
[C---:B-1----:R-:W-:Y:S02]  /*1810*/  FFMA R20, R40.reuse, R20, R27 ;  /* 0x0000001428147223 */ /* 0x042fe4000000001b */
[C---:B--2---:R-:W-:Y:S02]  /*1820*/  FFMA R26, R40.reuse, R28, R26 ;  /* 0x0000001c281a7223 */ /* 0x044fe4000000001a */
[----:B---3--:R-:W-:Y:S02]  /*1830*/  FFMA R8, R40, R8, R25 ;  /* 0x0000000828087223 */ /* 0x008fe40000000019 */
[C---:B------:R-:W-:Y:S01]  /*1840*/  FFMA R29, R24.reuse, R29, R26 ;  /* 0x0000001d181d7223 */ /* 0x040fe2000000001a */
[----:B------:R-:W-:Y:S01]  /*1850*/  LDS R40, [R60.X4+0x1324] ;  /* 0x001324003c287984 */ /* 0x000fe20000004800 */
[C---:B------:R-:W-:Y:S02]  /*1860*/  FFMA R9, R24.reuse, R9, R8 ;  /* 0x0000000918097223 */ /* 0x040fe40000000008 */
[----:B------:R-:W-:-:S02]  /*1870*/  FFMA R21, R24, R21, R20 ;  /* 0x0000001518157223 */ /* 0x000fc40000000014 */
[C---:B------:R-:W-:Y:S01]  /*1880*/  FFMA R6, R38.reuse, R6, R5 ;  /* 0x0000000626067223 */ /* 0x040fe20000000005 */
[----:B------:R-:W1:Y:S01]  /*1890*/  LDS.128 R24, [R59+0x1050] ;  /* 0x001050003b187984 */ /* 0x000e620000000c00 */
[C---:B------:R-:W-:Y:S02]  /*18a0*/  FFMA R14, R38.reuse, R14, R13 ;  /* 0x0000000e260e7223 */ /* 0x040fe4000000000d */
[C---:B------:R-:W-:Y:S02]  /*18b0*/  FFMA R30, R38.reuse, R30, R29 ;  /* 0x0000001e261e7223 */ /* 0x040fe4000000001d */
[C---:B------:R-:W-:Y:S02]  /*18c0*/  FFMA R10, R38.reuse, R10, R9 ;  /* 0x0000000a260a7223 */ /* 0x040fe40000000009 */
[----:B------:R-:W-:Y:S02]  /*18d0*/  FFMA R22, R38, R22, R21 ;  /* 0x0000001626167223 */ /* 0x000fe40000000015 */
[----:B------:R-:W2:Y:S01]  /*18e0*/  LDS R38, [R60.X4+0x10d8] ;  /* 0x0010d8003c267984 */ /* 0x000ea20000004800 */
[----:B0-----:R-:W-:-:S04]  /*18f0*/  FFMA R16, R16, R32, R39 ;  /* 0x0000002010107223 */ /* 0x001fc80000000027 */
[----:B----4-:R-:W-:Y:S02]  /*1900*/  FFMA R17, R33, R17, R16 ;  /* 0x0000001121117223 */ /* 0x010fe40000000010 */
[C---:B------:R-:W-:Y:S02]  /*1910*/  FFMA R35, R37.reuse, R35, R34 ;  /* 0x0000002325237223 */ /* 0x040fe40000000022 */
[C---:B------:R-:W-:Y:S02]  /*1920*/  FFMA R42, R37.reuse, R7, R6 ;  /* 0x00000007252a7223 */ /* 0x040fe40000000006 */
[C---:B------:R-:W-:Y:S01]  /*1930*/  FFMA R43, R37.reuse, R15, R14 ;  /* 0x0000000f252b7223 */ /* 0x040fe2000000000e */
[----:B------:R-:W0:Y:S01]  /*1940*/  LDS.128 R4, [R59+0x150] ;  /* 0x000150003b047984 */ /* 0x000e220000000c00 */
[C---:B------:R-:W-:Y:S02]  /*1950*/  FFMA R34, R37.reuse, R31, R30 ;  /* 0x0000001f25227223 */ /* 0x040fe4000000001e */
[C---:B------:R-:W-:Y:S01]  /*1960*/  FFMA R39, R37.reuse, R11, R10 ;  /* 0x0000000b25277223 */ /* 0x040fe2000000000a */
[----:B------:R-:W3:Y:S01]  /*1970*/  LDS.128 R12, [R59+0x1150] ;  /* 0x001150003b0c7984 */ /* 0x000ee20000000c00 */
[----:B------:R-:W-:-:S03]  /*1980*/  FFMA R37, R37, R23, R22 ;  /* 0x0000001725257223 */ /* 0x000fc60000000016 */
[----:B------:R-:W4:Y:S01]  /*1990*/  LDS.128 R28, [R59+0x250] ;  /* 0x000250003b1c7984 */ /* 0x000f220000000c00 */
[----:B-1----:R-:W-:-:S03]  /*19a0*/  FFMA R24, R32, R24, R41 ;  /* 0x0000001820187223 */ /* 0x002fc60000000029 */
[----:B------:R-:W1:Y:S01]  /*19b0*/  LDS.128 R8, [R59+0x1250] ;  /* 0x001250003b087984 */ /* 0x000e620000000c00 */
[----:B------:R-:W-:-:S03]  /*19c0*/  FFMA R25, R33, R25, R24 ;  /* 0x0000001921197223 */ /* 0x000fc60000000018 */
[----:B------:R-:W5:Y:S01]  /*19d0*/  LDS.128 R20, [R59+0x1350] ;  /* 0x001350003b147984 */ /* 0x000f620000000c00 */
[----:B--2---:R-:W-:-:S04]  /*19e0*/  FFMA R17, R38, R18, R17 ;  /* 0x0000001226117223 */ /* 0x004fc80000000011 */
[----:B------:R-:W-:Y:S02]  /*19f0*/  FFMA R24, R36, R19, R17 ;  /* 0x0000001324187223 */ /* 0x000fe40000000011 */
[----:B------:R-:W2:Y:S01]  /*1a00*/  LDS.128 R16, [R59+0x350] ;  /* 0x000350003b107984 */ /* 0x000ea20000000c00 */
[----:B------:R-:W-:Y:S02]  /*1a10*/  FFMA R26, R38, R26, R25 ;  /* 0x0000001a261a7223 */ /* 0x000fe40000000019 */
[C---:B0-----:R-:W-:Y:S02]  /*1a20*/  FFMA R4, R32.reuse, R4, R42 ;  /* 0x0000000420047223 */ /* 0x041fe4000000002a */
[C---:B---3--:R-:W-:Y:S02]  /*1a30*/  FFMA R12, R32.reuse, R12, R43 ;  /* 0x0000000c200c7223 */ /* 0x048fe4000000002b */
[C---:B----4-:R-:W-:Y:S02]  /*1a40*/  FFMA R28, R32.reuse, R28, R35 ;  /* 0x0000001c201c7223 */ /* 0x050fe40000000023 */
[----:B-1----:R-:W-:-:S02]  /*1a50*/  FFMA R8, R32, R8, R34 ;  /* 0x0000000820087223 */ /* 0x002fc40000000022 */
[C---:B-----5:R-:W-:Y:S02]  /*1a60*/  FFMA R20, R32.reuse, R20, R37 ;  /* 0x0000001420147223 */ /* 0x060fe40000000025 */
[C---:B------:R-:W-:Y:S01]  /*1a70*/  FFMA R5, R33.reuse, R5, R4 ;  /* 0x0000000521057223 */ /* 0x040fe20000000004 */
[----:B------:R-:W-:Y:S01]  /*1a80*/  LDS R37, [R60.X4+0x1260] ;  /* 0x001260003c257984 */ /* 0x000fe20000004800 */
[C---:B------:R-:W-:Y:S02]  /*1a90*/  FFMA R13, R33.reuse, R13, R12 ;  /* 0x0000000d210d7223 */ /* 0x040fe4000000000c */
[C---:B------:R-:W-:Y:S02]  /*1aa0*/  FFMA R29, R33.reuse, R29, R28 ;  /* 0x0000001d211d7223 */ /* 0x040fe4000000001c */
[----:B--2---:R-:W-:Y:S02]  /*1ab0*/  FFMA R16, R32, R16, R39 ;  /* 0x0000001020107223 */ /* 0x004fe40000000027 */
[----:B------:R-:W-:-:S02]  /*1ac0*/  FFMA R9, R33, R9, R8 ;  /* 0x0000000921097223 */ /* 0x000fc40000000008 */
[C---:B------:R-:W-:Y:S02]  /*1ad0*/  FFMA R17, R33.reuse, R17, R16 ;  /* 0x0000001121117223 */ /* 0x040fe40000000010 */
[----:B------:R-:W-:Y:S02]  /*1ae0*/  FFMA R21, R33, R21, R20 ;  /* 0x0000001521157223 */ /* 0x000fe40000000014 */
[----:B------:R-:W0:Y:S01]  /*1af0*/  LDS.128 R32, [R59+0x60] ;  /* 0x000060003b207984 */ /* 0x000e220000000c00 */
[C---:B------:R-:W-:Y:S02]  /*1b00*/  FFMA R5, R38.reuse, R6, R5 ;  /* 0x0000000626057223 */ /* 0x040fe40000000005 */
[C---:B------:R-:W-:Y:S02]  /*1b10*/  FFMA R13, R38.reuse, R14, R13 ;  /* 0x0000000e260d7223 */ /* 0x040fe4000000000d */
[C---:B------:R-:W-:Y:S02]  /*1b20*/  FFMA R9, R38.reuse, R10, R9 ;  /* 0x0000000a26097223 */ /* 0x040fe40000000009 */
[----:B------:R-:W-:-:S02]  /*1b30*/  FFMA R17, R38, R18, R17 ;  /* 0x0000001226117223 */ /* 0x000fc40000000011 */
[----:B------:R-:W-:Y:S02]  /*1b40*/  FFMA R27, R36, R27, R26 ;  /* 0x0000001b241b7223 */ /* 0x000fe4000000001a */
[C---:B------:R-:W-:Y:S02]  /*1b50*/  FFMA R29, R38.reuse, R30, R29 ;  /* 0x0000001e261d7223 */ /* 0x040fe4000000001d */
[----:B------:R-:W-:Y:S02]  /*1b60*/  FFMA R21, R38, R22, R21 ;  /* 0x0000001626157223 */ /* 0x000fe40000000015 */
[C---:B------:R-:W-:Y:S02]  /*1b70*/  FFMA R25, R36.reuse, R7, R5 ;  /* 0x0000000724197223 */ /* 0x040fe40000000005 */
[C---:B------:R-:W-:Y:S01]  /*1b80*/  FFMA R26, R36.reuse, R15, R13 ;  /* 0x0000000f241a7223 */ /* 0x040fe2000000000d */
[----:B------:R-:W1:Y:S01]  /*1b90*/  LDS.128 R4, [R59+0x1060] ;  /* 0x001060003b047984 */ /* 0x000e620000000c00 */
[----:B------:R-:W-:-:S02]  /*1ba0*/  FFMA R39, R36, R11, R9 ;  /* 0x0000000b24277223 */ /* 0x000fc40000000009 */
[C---:B------:R-:W-:Y:S01]  /*1bb0*/  FFMA R38, R36.reuse, R19, R17 ;  /* 0x0000001324267223 */ /* 0x040fe20000000011 */
[----:B------:R-:W2:Y:S04]  /*1bc0*/  LDS.128 R8, [R59+0x160] ;  /* 0x000160003b087984 */ /* 0x000ea80000000c00 */
[----:B------:R-:W3:Y:S04]  /*1bd0*/  LDS.128 R12, [R59+0x1160] ;  /* 0x001160003b0c7984 */ /* 0x000ee80000000c00 */
[----:B------:R-:W4:Y:S01]  /*1be0*/  LDS.128 R16, [R59+0x260] ;  /* 0x000260003b107984 */ /* 0x000f220000000c00 */
[----:B------:R-:W-:-:S02]  /*1bf0*/  FFMA R31, R36, R31, R29 ;  /* 0x0000001f241f7223 */ /* 0x000fc4000000001d */
[----:B0-----:R-:W-:-:S04]  /*1c00*/  FFMA R24, R32, R37, R24 ;  /* 0x0000002520187223 */ /* 0x001fc80000000018 */
[----:B------:R-:W-:Y:S02]  /*1c10*/  FFMA R24, R40, R33, R24 ;  /* 0x0000002128187223 */ /* 0x000fe40000000018 */
[----:B------:R-:W-:Y:S02]  /*1c20*/  FFMA R36, R36, R23, R21 ;  /* 0x0000001724247223 */ /* 0x000fe40000000015 */
[----:B------:R-:W-:Y:S01]  /*1c30*/  FFMA R34, R45, R34, R24 ;  /* 0x000000222d227223 */ /* 0x000fe20000000018 */
[----:B------:R-:W0:Y:S01]  /*1c40*/  LDS.128 R20, [R59+0x1260] ;  /* 0x001260003b147984 */ /* 0x000e220000000c00 */
[C---:B-1----:R-:W-:Y:S02]  /*1c50*/  FFMA R4, R37.reuse, R4, R27 ;  /* 0x0000000425047223 */ /* 0x042fe4000000001b */
[C---:B--2---:R-:W-:Y:S02]  /*1c60*/  FFMA R8, R37.reuse, R8, R25 ;  /* 0x0000000825087223 */ /* 0x044fe40000000019 */
[----:B---3--:R-:W-:-:S02]  /*1c70*/  FFMA R12, R37, R12, R26 ;  /* 0x0000000c250c7223 */ /* 0x008fc4000000001a */
[----:B------:R-:W1:Y:S01]  /*1c80*/  LDS.128 R24, [R59+0x360] ;  /* 0x000360003b187984 */ /* 0x000e620000000c00 */
[----:B----4-:R-:W-:-:S03]  /*1c90*/  FFMA R16, R37, R16, R31 ;  /* 0x0000001025107223 */ /* 0x010fc6000000001f */
[----:B------:R-:W2:Y:S01]  /*1ca0*/  LDS.128 R28, [R59+0x1360] ;  /* 0x001360003b1c7984 */ /* 0x000ea20000000c00 */
[C---:B------:R-:W-:Y:S02]  /*1cb0*/  FFMA R4, R40.reuse, R5, R4 ;  /* 0x0000000528047223 */ /* 0x040fe40000000004 */
[C---:B------:R-:W-:Y:S01]  /*1cc0*/  FFMA R13, R40.reuse, R13, R12 ;  /* 0x0000000d280d7223 */ /* 0x040fe2000000000c */
[----:B------:R-:W-:Y:S04]  /*1cd0*/  LDS R5, [R60.X4+0x1634] ;  /* 0x001634003c057984 */ /* 0x000fe80000004800 */
[----:B------:R-:W3:Y:S01]  /*1ce0*/  LDS R12, [R60.X4+0x14ac] ;  /* 0x0014ac003c0c7984 */ /* 0x000ee20000004800 */
[----:B------:R-:W-:Y:S02]  /*1cf0*/  FFMA R6, R45, R6, R4 ;  /* 0x000000062d067223 */ /* 0x000fe40000000004 */
[C---:B------:R-:W-:Y:S01]  /*1d00*/  FFMA R9, R40.reuse, R9, R8 ;  /* 0x0000000928097223 */ /* 0x040fe20000000008 */
[----:B------:R-:W-:Y:S01]  /*1d10*/  LDS R4, [R60.X4+0x1570] ;  /* 0x001570003c047984 */ /* 0x000fe20000004800 */
[----:B------:R-:W-:-:S02]  /*1d20*/  FFMA R16, R40, R17, R16 ;  /* 0x0000001128107223 */ /* 0x000fc40000000010 */
[----:B0-----:R-:W-:-:S04]  /*1d30*/  FFMA R20, R37, R20, R39 ;  /* 0x0000001425147223 */ /* 0x001fc80000000027 */
[C---:B------:R-:W-:Y:S02]  /*1d40*/  FFMA R21, R40.reuse, R21, R20 ;  /* 0x0000001528157223 */ /* 0x040fe40000000014 */
[C---:B-1----:R-:W-:Y:S02]  /*1d50*/  FFMA R24, R37.reuse, R24, R38 ;  /* 0x0000001825187223 */ /* 0x042fe40000000026 */
[----:B--2---:R-:W-:Y:S02]  /*1d60*/  FFMA R28, R37, R28, R36 ;  /* 0x0000001c251c7223 */ /* 0x004fe40000000024 */
[C---:B------:R-:W-:Y:S01]  /*1d70*/  FFMA R25, R40.reuse, R25, R24 ;  /* 0x0000001928197223 */ /* 0x040fe20000000018 */
[----:B------:R-:W0:Y:S01]  /*1d80*/  LDS.128 R36, [R59+0x1070] ;  /* 0x001070003b247984 */ /* 0x000e220000000c00 */
[----:B------:R-:W-:-:S03]  /*1d90*/  FFMA R29, R40, R29, R28 ;  /* 0x0000001d281d7223 */ /* 0x000fc6000000001c */
[----:B------:R-:W1:Y:S01]  /*1da0*/  LDS.128 R40, [R59+0x170] ;  /* 0x000170003b287984 */ /* 0x000e620000000c00 */
[C---:B------:R-:W-:Y:S02]  /*1db0*/  FFMA R10, R45.reuse, R10, R9 ;  /* 0x0000000a2d0a7223 */ /* 0x040fe40000000009 */
[C---:B------:R-:W-:Y:S02]  /*1dc0*/  FFMA R14, R45.reuse, R14, R13 ;  /* 0x0000000e2d0e7223 */ /* 0x040fe4000000000d */
[----:B------:R-:W-:Y:S02]  /*1dd0*/  FFMA R18, R45, R18, R16 ;  /* 0x000000122d127223 */ /* 0x000fe40000000010 */
[C---:B---3--:R-:W-:Y:S02]  /*1de0*/  FFMA R13, R12.reuse, R35, R34 ;  /* 0x000000230c0d7223 */ /* 0x048fe40000000022 */
[C---:B------:R-:W-:Y:S01]  /*1df0*/  FFMA R16, R12.reuse, R7, R6 ;  /* 0x000000070c107223 */ /* 0x040fe20000000006 */
[----:B------:R-:W2:Y:S01]  /*1e00*/  LDS.128 R32, [R59+0x70] ;  /* 0x000070003b207984 */ /* 0x000ea20000000c00 */
[----:B------:R-:W-:-:S03]  /*1e10*/  FFMA R17, R12, R11, R10 ;  /* 0x0000000b0c117223 */ /* 0x000fc6000000000a */
[----:B------:R-:W3:Y:S01]  /*1e20*/  LDS.128 R8, [R59+0x1170] ;  /* 0x001170003b087984 */ /* 0x000ee20000000c00 */
[----:B------:R-:W-:Y:S02]  /*1e30*/  FFMA R7, R12, R19, R18 ;  /* 0x000000130c077223 */ /* 0x000fe40000000012 */
[C---:B0-----:R-:W-:Y:S02]  /*1e40*/  FFMA R36, R4.reuse, R36, R16 ;  /* 0x0000002404247223 */ /* 0x041fe40000000010 */
[----:B-1----:R-:W-:Y:S02]  /*1e50*/  FFMA R40, R4, R40, R17 ;  /* 0x0000002804287223 */ /* 0x002fe40000000011 */
[----:B------:R-:W0:Y:S01]  /*1e60*/  LDS.128 R16, [R59+0x1270] ;  /* 0x001270003b107984 */ /* 0x000e220000000c00 */
[----:B------:R-:W-:Y:S02]  /*1e70*/  FFMA R21, R45, R22, R21 ;  /* 0x000000162d157223 */ /* 0x000fe40000000015 */
[----:B------:R-:W-:-:S02]  /*1e80*/  FFMA R24, R12, R15, R14 ;  /* 0x0000000f0c187223 */ /* 0x000fc4000000000e */
[C---:B------:R-:W-:Y:S02]  /*1e90*/  FFMA R6, R45.reuse, R26, R25 ;  /* 0x0000001a2d067223 */ /* 0x040fe40000000019 */
[----:B------:R-:W-:Y:S02]  /*1ea0*/  FFMA R45, R45, R30, R29 ;  /* 0x0000001e2d2d7223 */ /* 0x000fe4000000001d */
[C---:B------:R-:W-:Y:S02]  /*1eb0*/  FFMA R28, R12.reuse, R23, R21 ;  /* 0x000000170c1c7223 */ /* 0x040fe40000000015 */
[C---:B------:R-:W-:Y:S01]  /*1ec0*/  FFMA R6, R12.reuse, R27, R6 ;  /* 0x0000001b0c067223 */ /* 0x040fe20000000006 */
[----:B------:R-:W1:Y:S01]  /*1ed0*/  LDS.128 R20, [R59+0x370] ;  /* 0x000370003b147984 */ /* 0x000e620000000c00 */
[----:B------:R-:W-:Y:S02]  /*1ee0*/  FFMA R45, R12, R31, R45 ;  /* 0x0000001f0c2d7223 */ /* 0x000fe4000000002d */
[----:B--2---:R-:W-:-:S02]  /*1ef0*/  FFMA R32, R32, R4, R13 ;  /* 0x0000000420207223 */ /* 0x004fc4000000000d */
[----:B---3--:R-:W-:Y:S01]  /*1f00*/  FFMA R8, R4, R8, R24 ;  /* 0x0000000804087223 */ /* 0x008fe20000000018 */
[----:B------:R-:W2:Y:S04]  /*1f10*/  LDS.128 R12, [R59+0x270] ;  /* 0x000270003b0c7984 */ /* 0x000ea80000000c00 */
[----:B------:R-:W3:Y:S01]  /*1f20*/  LDS.128 R24, [R59+0x1370] ;  /* 0x001370003b187984 */ /* 0x000ee20000000c00 */
[----:B------:R-:W-:-:S03]  /*1f30*/  FFMA R9, R5, R9, R8 ;  /* 0x0000000905097223 */ /* 0x000fc60000000008 */
[----:B------:R-:W-:Y:S01]  /*1f40*/  LDS R8, [R60.X4+0x1880] ;  /* 0x001880003c087984 */ /* 0x000fe20000004800 */
[----:B0-----:R-:W-:-:S03]  /*1f50*/  FFMA R16, R4, R16, R28 ;  /* 0x0000001004107223 */ /* 0x001fc6000000001c */
[----:B------:R-:W0:Y:S01]  /*1f60*/  LDS.128 R28, [R59+0x80] ;  /* 0x000080003b1c7984 */ /* 0x000e220000000c00 */
[C---:B------:R-:W-:Y:S02]  /*1f70*/  FFMA R33, R5.reuse, R33, R32 ;  /* 0x0000002105217223 */ /* 0x040fe40000000020 */
[----:B------:R-:W-:Y:S02]  /*1f80*/  FFMA R41, R5, R41, R40 ;  /* 0x0000002905297223 */ /* 0x000fe40000000028 */
[C---:B------:R-:W-:Y:S01]  /*1f90*/  FFMA R33, R46.reuse, R34, R33 ;  /* 0x000000222e217223 */ /* 0x040fe20000000021 */
[----:B------:R-:W-:Y:S01]  /*1fa0*/  LDS R40, [R60.X4+0x1a08] ;  /* 0x001a08003c287984 */ /* 0x000fe20000004800 */
[----:B------:R-:W-:-:S03]  /*1fb0*/  FFMA R10, R46, R10, R9 ;  /* 0x0000000a2e0a7223 */ /* 0x000fc60000000009 */
[----:B------:R-:W4:Y:S01]  /*1fc0*/  LDS R9, [R60.X4+0x1944] ;  /* 0x001944003c097984 */ /* 0x000f220000004800 */
[----:B-1----:R-:W-:Y:S02]  /*1fd0*/  FFMA R6, R4, R20, R6 ;  /* 0x0000001404067223 */ /* 0x002fe40000000006 */
[----:B------:R-:W-:Y:S02]  /*1fe0*/  FFMA R35, R44, R35, R33 ;  /* 0x000000232c237223 */ /* 0x000fe40000000021 */
[----:B------:R-:W-:Y:S02]  /*1ff0*/  FFMA R41, R46, R42, R41 ;  /* 0x0000002a2e297223 */ /* 0x000fe40000000029 */
[C---:B--2---:R-:W-:Y:S02]  /*2000*/  FFMA R12, R4.reuse, R12, R7 ;  /* 0x0000000c040c7223 */ /* 0x044fe40000000007 */
[----:B---3--:R-:W-:Y:S02]  /*2010*/  FFMA R24, R4, R24, R45 ;  /* 0x0000001804187223 */ /* 0x008fe4000000002d */
[----:B------:R-:W-:-:S02]  /*2020*/  FFMA R37, R5, R37, R36 ;  /* 0x0000002505257223 */ /* 0x000fc40000000024 */
[C---:B------:R-:W-:Y:S02]  /*2030*/  FFMA R13, R5.reuse, R13, R12 ;  /* 0x0000000d050d7223 */ /* 0x040fe4000000000c */
[C---:B------:R-:W-:Y:S02]  /*2040*/  FFMA R17, R5.reuse, R17, R16 ;  /* 0x0000001105117223 */ /* 0x040fe40000000010 */
[C---:B------:R-:W-:Y:S02]  /*2050*/  FFMA R21, R5.reuse, R21, R6 ;  /* 0x0000001505157223 */ /* 0x040fe40000000006 */
[----:B------:R-:W-:Y:S02]  /*2060*/  FFMA R25, R5, R25, R24 ;  /* 0x0000001905197223 */ /* 0x000fe40000000018 */
[----:B------:R-:W1:Y:S01]  /*2070*/  LDS.128 R4, [R59+0x1080] ;  /* 0x001080003b047984 */ /* 0x000e620000000c00 */
[----:B------:R-:W-:-:S03]  /*2080*/  FFMA R43, R44, R43, R41 ;  /* 0x0000002b2c2b7223 */ /* 0x000fc60000000029 */
[----:B------:R-:W-:Y:S01]  /*2090*/  LDS R41, [R60.X4+0x1acc] ;  /* 0x001acc003c297984 */ /* 0x000fe20000004800 */
[----:B0-----:R-:W-:-:S03]  /*20a0*/  FFMA R28, R28, R8, R35 ;  /* 0x000000081c1c7223 */ /* 0x001fc60000000023 */
[----:B------:R-:W0:Y:S01]  /*20b0*/  LDS.128 R32, [R59+0x180] ;  /* 0x000180003b207984 */ /* 0x000e220000000c00 */
[C---:B------:R-:W-:Y:S02]  /*20c0*/  FFMA R37, R46.reuse, R38, R37 ;  /* 0x000000262e257223 */ /* 0x040fe40000000025 */
[----:B------:R-:W-:Y:S02]  /*20d0*/  FFMA R22, R46, R22, R21 ;  /* 0x000000162e167223 */ /* 0x000fe40000000015 */
[----:B------:R-:W-:Y:S02]  /*20e0*/  FFMA R42, R44, R39, R37 ;  /* 0x000000272c2a7223 */ /* 0x000fe40000000025 */
[C---:B------:R-:W-:Y:S01]  /*20f0*/  FFMA R14, R46.reuse, R14, R13 ;  /* 0x0000000e2e0e7223 */ /* 0x040fe2000000000d */
[----:B------:R-:W2:Y:S01]  /*2100*/  LDS.128 R36, [R59+0x1180] ;  /* 0x001180003b247984 */ /* 0x000ea20000000c00 */
[----:B----4-:R-:W-:Y:S02]  /*2110*/  FFMA R29, R9, R29, R28 ;  /* 0x0000001d091d7223 */ /* 0x010fe4000000001c */
[----:B------:R-:W-:-:S02]  /*2120*/  FFMA R18, R46, R18, R17 ;  /* 0x000000122e127223 */ /* 0x000fc40000000011 */
[----:B------:R-:W-:Y:S02]  /*2130*/  FFMA R26, R46, R26, R25 ;  /* 0x0000001a2e1a7223 */ /* 0x000fe40000000019 */
[----:B------:R-:W-:Y:S02]  /*2140*/  FFMA R30, R40, R30, R29 ;  /* 0x0000001e281e7223 */ /* 0x000fe4000000001d */
[C---:B------:R-:W-:Y:S02]  /*2150*/  FFMA R11, R44.reuse, R11, R10 ;  /* 0x0000000b2c0b7223 */ /* 0x040fe4000000000a */
[C---:B------:R-:W-:Y:S02]  /*2160*/  FFMA R15, R44.reuse, R15, R14 ;  /* 0x0000000f2c0f7223 */ /* 0x040fe4000000000e */
[----:B------:R-:W-:Y:S02]  /*2170*/  FFMA R10, R44, R19, R18 ;  /* 0x000000132c0a7223 */ /* 0x000fe40000000012 */
[----:B------:R-:W3:Y:S01]  /*2180*/  LDS.128 R16, [R59+0x280] ;  /* 0x000280003b107984 */ /* 0x000ee20000000c00 */
[----:B-1----:R-:W-:-:S02]  /*2190*/  FFMA R42, R8, R4, R42 ;  /* 0x00000004082a7223 */ /* 0x002fc4000000002a */
[C---:B------:R-:W-:Y:S02]  /*21a0*/  FFMA R4, R44.reuse, R23, R22 ;  /* 0x000000172c047223 */ /* 0x040fe40000000016 */
[----:B------:R-:W-:Y:S01]  /*21b0*/  FFMA R44, R44, R27, R26 ;  /* 0x0000001b2c2c7223 */ /* 0x000fe2000000001a */
[----:B------:R-:W1:Y:S04]  /*21c0*/  LDS.128 R20, [R59+0x1280] ;  /* 0x001280003b147984 */ /* 0x000e680000000c00 */
[----:B------:R-:W4:Y:S01]  /*21d0*/  LDS.128 R24, [R59+0x380] ;  /* 0x000380003b187984 */ /* 0x000f220000000c00 */
[----:B0-----:R-:W-:Y:S02]  /*21e0*/  FFMA R12, R8, R32, R43 ;  /* 0x00000020080c7223 */ /* 0x001fe4000000002b */
[----:B------:R-:W-:Y:S01]  /*21f0*/  FFMA R32, R41, R31, R30 ;  /* 0x0000001f29207223 */ /* 0x000fe2000000001e */
[----:B------:R-:W-:Y:S04]  /*2200*/  LDS R43, [R60.X4+0x2028] ;  /* 0x002028003c2b7984 */ /* 0x000fe80000004800 */
[----:B------:R-:W0:Y:S01]  /*2210*/  LDS.128 R28, [R59+0x1380] ;  /* 0x001380003b1c7984 */ /* 0x000e220000000c00 */
[----:B------:R-:W-:-:S02]  /*2220*/  FFMA R5, R9, R5, R42 ;  /* 0x0000000509057223 */ /* 0x000fc4000000002a */
[----:B--2---:R-:W-:Y:S02]  /*2230*/  FFMA R36, R8, R36, R11 ;  /* 0x0000002408247223 */ /* 0x004fe4000000000b */
[C---:B------:R-:W-:Y:S02]  /*2240*/  FFMA R6, R40.reuse, R6, R5 ;  /* 0x0000000628067223 */ /* 0x040fe40000000005 */
[----:B------:R-:W-:Y:S02]  /*2250*/  FFMA R5, R9, R33, R12 ;  /* 0x0000002109057223 */ /* 0x000fe4000000000c */
[----:B------:R-:W-:Y:S02]  /*2260*/  FFMA R33, R41, R7, R6 ;  /* 0x0000000729217223 */ /* 0x000fe40000000006 */
[----:B------:R-:W-:Y:S02]  /*2270*/  FFMA R34, R40, R34, R5 ;  /* 0x0000002228227223 */ /* 0x000fe40000000005 */
[----:B---3--:R-:W-:-:S02]  /*2280*/  FFMA R16, R8, R16, R15 ;  /* 0x0000001008107223 */ /* 0x008fc4000000000f */
[C---:B------:R-:W-:Y:S01]  /*2290*/  FFMA R37, R9.reuse, R37, R36 ;  /* 0x0000002509257223 */ /* 0x040fe20000000024 */
[----:B------:R-:W-:Y:S01]  /*22a0*/  LDS.128 R12, [R59+0x1090] ;  /* 0x001090003b0c7984 */ /* 0x000fe20000000c00 */
[----:B------:R-:W-:-:S03]  /*22b0*/  FFMA R5, R9, R17, R16 ;  /* 0x0000001109057223 */ /* 0x000fc60000000010 */
[----:B------:R-:W2:Y:S01]  /*22c0*/  LDS R17, [R60.X4+0x1b90] ;  /* 0x001b90003c117984 */ /* 0x000ea20000004800 */
[----:B-1----:R-:W-:-:S03]  /*22d0*/  FFMA R10, R8, R20, R10 ;  /* 0x00000014080a7223 */ /* 0x002fc6000000000a */
[----:B------:R-:W-:Y:S01]  /*22e0*/  LDS R16, [R60.X4+0x1d18] ;  /* 0x001d18003c107984 */ /* 0x000fe20000004800 */
[C---:B----4-:R-:W-:Y:S02]  /*22f0*/  FFMA R4, R8.reuse, R24, R4 ;  /* 0x0000001808047223 */ /* 0x050fe40000000004 */
[C---:B------:R-:W-:Y:S02]  /*2300*/  FFMA R7, R9.reuse, R21, R10 ;  /* 0x0000001509077223 */ /* 0x040fe4000000000a */
[----:B------:R-:W-:Y:S02]  /*2310*/  FFMA R25, R9, R25, R4 ;  /* 0x0000001909197223 */ /* 0x000fe40000000004 */
[----:B0-----:R-:W-:-:S04]  /*2320*/  FFMA R28, R8, R28, R44 ;  /* 0x0000001c081c7223 */ /* 0x001fc8000000002c */
[----:B------:R-:W-:Y:S02]  /*2330*/  FFMA R29, R9, R29, R28 ;  /* 0x0000001d091d7223 */ /* 0x000fe4000000001c */
[----:B------:R-:W0:Y:S01]  /*2340*/  LDS.128 R8, [R59+0x90] ;  /* 0x000090003b087984 */ /* 0x000e220000000c00 */
[C---:B------:R-:W-:Y:S02]  /*2350*/  FFMA R38, R40.reuse, R38, R37 ;  /* 0x0000002628267223 */ /* 0x040fe40000000025 */
[C---:B------:R-:W-:Y:S02]  /*2360*/  FFMA R21, R40.reuse, R18, R5 ;  /* 0x0000001228157223 */ /* 0x040fe40000000005 */
[----:B------:R-:W1:Y:S01]  /*2370*/  LDS R18, [R60.X4+0x1c54] ;  /* 0x001c54003c127984 */ /* 0x000e620000004800 */
[C---:B------:R-:W-:Y:S02]  /*2380*/  FFMA R22, R40.reuse, R22, R7 ;  /* 0x0000001628167223 */ /* 0x040fe40000000007 */
[----:B------:R-:W-:Y:S01]  /*2390*/  FFMA R20, R41, R39, R38 ;  /* 0x0000002729147223 */ /* 0x000fe20000000026 */
[----:B------:R-:W3:Y:S04]  /*23a0*/  LDS.128 R4, [R59+0x190] ;  /* 0x000190003b047984 */ /* 0x000ee80000000c00 */
[----:B------:R-:W4:Y:S01]  /*23b0*/  LDS.128 R36, [R59+0x1190] ;  /* 0x001190003b247984 */ /* 0x000f220000000c00 */
[----:B------:R-:W-:-:S02]  /*23c0*/  FFMA R30, R40, R30, R29 ;  /* 0x0000001e281e7223 */ /* 0x000fc4000000001d */
[----:B------:R-:W-:Y:S02]  /*23d0*/  FFMA R19, R41, R19, R21 ;  /* 0x0000001329137223 */ /* 0x000fe40000000015 */
[----:B--2---:R-:W-:Y:S02]  /*23e0*/  FFMA R12, R17, R12, R33 ;  /* 0x0000000c110c7223 */ /* 0x004fe40000000021 */
[----:B------:R-:W-:Y:S02]  /*23f0*/  FFMA R26, R40, R26, R25 ;  /* 0x0000001a281a7223 */ /* 0x000fe40000000019 */
[----:B------:R-:W-:Y:S01]  /*2400*/  FFMA R34, R41, R35, R34 ;  /* 0x0000002329227223 */ /* 0x000fe20000000022 */
[----:B------:R-:W2:Y:S01]  /*2410*/  LDS R40, [R60.X4+0x1ddc] ;  /* 0x001ddc003c287984 */ /* 0x000ea20000004800 */
[----:B0-----:R-:W-:-:S04]  /*2420*/  FFMA R32, R8, R17, R32 ;  /* 0x0000001108207223 */ /* 0x001fc80000000020 */
[C---:B-1----:R-:W-:Y:S02]  /*2430*/  FFMA R21, R18.reuse, R9, R32 ;  /* 0x0000000912157223 */ /* 0x042fe40000000020 */
[----:B------:R-:W-:Y:S02]  /*2440*/  FFMA R13, R18, R13, R12 ;  /* 0x0000000d120d7223 */ /* 0x000fe4000000000c */
[C---:B------:R-:W-:Y:S02]  /*2450*/  FFMA R12, R41.reuse, R31, R30 ;  /* 0x0000001f290c7223 */ /* 0x040fe4000000001e */
[C---:B------:R-:W-:Y:S01]  /*2460*/  FFMA R8, R41.reuse, R23, R22 ;  /* 0x0000001729087223 */ /* 0x040fe20000000016 */
[----:B------:R-:W0:Y:S01]  /*2470*/  LDS.128 R28, [R59+0x290] ;  /* 0x000290003b1c7984 */ /* 0x000e220000000c00 */
[----:B------:R-:W-:Y:S02]  /*2480*/  FFMA R9, R41, R27, R26 ;  /* 0x0000001b29097223 */ /* 0x000fe4000000001a */
[----:B------:R-:W-:Y:S01]  /*2490*/  FFMA R10, R16, R10, R21 ;  /* 0x0000000a100a7223 */ /* 0x000fe20000000015 */
[----:B------:R-:W1:Y:S01]  /*24a0*/  LDS.128 R24, [R59+0x1390] ;  /* 0x001390003b187984 */ /* 0x000e620000000c00 */
[----:B---3--:R-:W-:-:S02]  /*24b0*/  FFMA R4, R17, R4, R34 ;  /* 0x0000000411047223 */ /* 0x008fc40000000022 */
[----:B----4-:R-:W-:Y:S01]  /*24c0*/  FFMA R36, R17, R36, R20 ;  /* 0x0000002411247223 */ /* 0x010fe20000000014 */
[----:B------:R-:W3:Y:S04]  /*24d0*/  LDS.128 R32, [R59+0x1290] ;  /* 0x001290003b207984 */ /* 0x000ee80000000c00 */
[----:B------:R-:W4:Y:S01]  /*24e0*/  LDS.128 R20, [R59+0x390] ;  /* 0x000390003b147984 */ /* 0x000f220000000c00 */
[----:B------:R-:W-:Y:S02]  /*24f0*/  FFMA R13, R16, R14, R13 ;  /* 0x0000000e100d7223 */ /* 0x000fe4000000000d */
[C---:B------:R-:W-:Y:S02]  /*2500*/  FFMA R5, R18.reuse, R5, R4 ;  /* 0x0000000512057223 */ /* 0x040fe40000000004 */
[----:B------:R-:W-:-:S02]  /*2510*/  FFMA R37, R18, R37, R36 ;  /* 0x0000002512257223 */ /* 0x000fc40000000024 */
[----:B--2---:R-:W-:Y:S01]  /*2520*/  FFMA R42, R40, R15, R13 ;  /* 0x0000000f282a7223 */ /* 0x004fe2000000000d */
[----:B------:R-:W-:Y:S01]  /*2530*/  LDS R36, [R60.X4+0x1ea0] ;  /* 0x001ea0003c247984 */ /* 0x000fe20000004800 */
[C---:B------:R-:W-:Y:S02]  /*2540*/  FFMA R5, R16.reuse, R6, R5 ;  /* 0x0000000610057223 */ /* 0x040fe40000000005 */
[----:B------:R-:W-:Y:S02]  /*2550*/  FFMA R38, R16, R38, R37 ;  /* 0x0000002610267223 */ /* 0x000fe40000000025 */
[C---:B0-----:R-:W-:Y:S01]  /*2560*/  FFMA R19, R17.reuse, R28, R19 ;  /* 0x0000001c11137223 */ /* 0x041fe20000000013 */
[----:B------:R-:W-:Y:S01]  /*2570*/  LDS R37, [R60.X4+0x1f64] ;  /* 0x001f64003c257984 */ /* 0x000fe20000004800 */
[C---:B-1----:R-:W-:Y:S02]  /*2580*/  FFMA R12, R17.reuse, R24, R12 ;  /* 0x00000018110c7223 */ /* 0x042fe4000000000c */
[----:B---3--:R-:W-:-:S02]  /*2590*/  FFMA R8, R17, R32, R8 ;  /* 0x0000002011087223 */ /* 0x008fc40000000008 */
[----:B----4-:R-:W-:Y:S02]  /*25a0*/  FFMA R9, R17, R20, R9 ;  /* 0x0000001411097223 */ /* 0x010fe40000000009 */
[C---:B------:R-:W-:Y:S02]  /*25b0*/  FFMA R19, R18.reuse, R29, R19 ;  /* 0x0000001d12137223 */ /* 0x040fe40000000013 */
[C---:B------:R-:W-:Y:S02]  /*25c0*/  FFMA R33, R18.reuse, R33, R8 ;  /* 0x0000002112217223 */ /* 0x040fe40000000008 */
[C---:B------:R-:W-:Y:S02]  /*25d0*/  FFMA R21, R18.reuse, R21, R9 ;  /* 0x0000001512157223 */ /* 0x040fe40000000009 */
[----:B------:R-:W-:Y:S02]  /*25e0*/  FFMA R25, R18, R25, R12 ;  /* 0x0000001912197223 */ /* 0x000fe4000000000c */
[C---:B------:R-:W-:Y:S01]  /*25f0*/  FFMA R30, R16.reuse, R30, R19 ;  /* 0x0000001e101e7223 */ /* 0x040fe20000000013 */
[----:B------:R-:W0:Y:S01]  /*2600*/  LDS.128 R12, [R59+0x1a0] ;  /* 0x0001a0003b0c7984 */ /* 0x000e220000000c00 */
[----:B------:R-:W-:-:S02]  /*2610*/  FFMA R34, R16, R34, R33 ;  /* 0x0000002210227223 */ /* 0x000fc40000000021 */
[C---:B------:R-:W-:Y:S02]  /*2620*/  FFMA R22, R16.reuse, R22, R21 ;  /* 0x0000001610167223 */ /* 0x040fe40000000015 */
[----:B------:R-:W-:Y:S02]  /*2630*/  FFMA R26, R16, R26, R25 ;  /* 0x0000001a101a7223 */ /* 0x000fe40000000019 */
[----:B------:R-:W1:Y:S01]  /*2640*/  LDS.128 R16, [R59+0x11a0] ;  /* 0x0011a0003b107984 */ /* 0x000e620000000c00 */
[----:B------:R-:W-:-:S03]  /*2650*/  FFMA R41, R40, R11, R10 ;  /* 0x0000000b28297223 */ /* 0x000fc6000000000a */
[----:B------:R-:W2:Y:S01]  /*2660*/  LDS.128 R8, [R59+0x10a0] ;  /* 0x0010a0003b087984 */ /* 0x000ea20000000c00 */
[C---:B------:R-:W-:Y:S02]  /*2670*/  FFMA R28, R40.reuse, R7, R5 ;  /* 0x00000007281c7223 */ /* 0x040fe40000000005 */
[C---:B------:R-:W-:Y:S01]  /*2680*/  FFMA R24, R40.reuse, R39, R38 ;  /* 0x0000002728187223 */ /* 0x040fe20000000026 */
[----:B------:R-:W3:Y:S01]  /*2690*/  LDS.128 R4, [R59+0xa0] ;  /* 0x0000a0003b047984 */ /* 0x000ee20000000c00 */
[C---:B------:R-:W-:Y:S02]  /*26a0*/  FFMA R44, R40.reuse, R31, R30 ;  /* 0x0000001f282c7223 */ /* 0x040fe4000000001e */
[C---:B------:R-:W-:Y:S02]  /*26b0*/  FFMA R38, R40.reuse, R35, R34 ;  /* 0x0000002328267223 */ /* 0x040fe40000000022 */
[C---:B------:R-:W-:Y:S01]  /*26c0*/  FFMA R39, R40.reuse, R23, R22 ;  /* 0x0000001728277223 */ /* 0x040fe20000000016 */
[----:B------:R-:W4:Y:S01]  /*26d0*/  LDS.128 R32, [R59+0x13a0] ;  /* 0x0013a0003b207984 */ /* 0x000f220000000c00 */
[----:B------:R-:W-:-:S03]  /*26e0*/  FFMA R40, R40, R27, R26 ;  /* 0x0000001b28287223 */ /* 0x000fc6000000001a */
[----:B------:R-:W5:Y:S01]  /*26f0*/  LDS.128 R20, [R59+0x2a0] ;  /* 0x0002a0003b147984 */ /* 0x000f620000000c00 */
[----:B0-----:R-:W-:-:S03]  /*2700*/  FFMA R12, R36, R12, R28 ;  /* 0x0000000c240c7223 */ /* 0x001fc6000000001c */
[----:B------:R-:W0:Y:S01]  /*2710*/  LDS.128 R28, [R59+0x3a0] ;  /* 0x0003a0003b1c7984 */ /* 0x000e220000000c00 */
[----:B-1----:R-:W-:-:S03]  /*2720*/  FFMA R16, R36, R16, R24 ;  /* 0x0000001024107223 */ /* 0x002fc60000000018 */
[----:B------:R-:W1:Y:S01]  /*2730*/  LDS.128 R24, [R59+0x12a0] ;  /* 0x0012a0003b187984 */ /* 0x000e620000000c00 */
[----:B--2---:R-:W-:-:S04]  /*2740*/  FFMA R8, R36, R8, R42 ;  /* 0x0000000824087223 */ /* 0x004fc8000000002a */
[----:B------:R-:W-:-:S04]  /*2750*/  FFMA R8, R37, R9, R8 ;  /* 0x0000000925087223 */ /* 0x000fc80000000008 */
[----:B------:R-:W-:Y:S02]  /*2760*/  FFMA R10, R43, R10, R8 ;  /* 0x0000000a2b0a7223 */ /* 0x000fe40000000008 */
[----:B------:R-:W2:Y:S01]  /*2770*/  LDS R8, [R60.X4+0x20ec] ;  /* 0x0020ec003c087984 */ /* 0x000ea20000004800 */
[----:B---3--:R-:W-:Y:S02]  /*2780*/  FFMA R4, R4, R36, R41 ;  /* 0x0000002404047223 */ /* 0x008fe40000000029 */
[C---:B----4-:R-:W-:Y:S02]  /*2790*/  FFMA R32, R36.reuse, R32, R40 ;  /* 0x0000002024207223 */ /* 0x050fe40000000028 */
[----:B-----5:R-:W-:Y:S02]  /*27a0*/  FFMA R20, R36, R20, R44 ;  /* 0x0000001424147223 */ /* 0x020fe4000000002c */
[C---:B------:R-:W-:Y:S01]  /*27b0*/  FFMA R4, R37.reuse, R5, R4 ;  /* 0x0000000525047223 */ /* 0x040fe20000000004 */
[----:B------:R-:W-:Y:S01]  /*27c0*/  LDS.128 R44, [R59+0x1b0] ;  /* 0x0001b0003b2c7984 */ /* 0x000fe20000000c00 */
[----:B------:R-:W-:-:S02]  /*27d0*/  FFMA R13, R37, R13, R12 ;  /* 0x0000000d250d7223 */ /* 0x000fc4000000000c */
[C---:B------:R-:W-:Y:S02]  /*27e0*/  FFMA R16, R37.reuse, R17, R16 ;  /* 0x0000001125107223 */ /* 0x040fe40000000010 */
[C---:B------:R-:W-:Y:S02]  /*27f0*/  FFMA R20, R37.reuse, R21, R20 ;  /* 0x0000001525147223 */ /* 0x040fe40000000014 */
[C---:B------:R-:W-:Y:S02]  /*2800*/  FFMA R32, R37.reuse, R33, R32 ;  /* 0x0000002125207223 */ /* 0x040fe40000000020 */
[C---:B0-----:R-:W-:Y:S02]  /*2810*/  FFMA R28, R36.reuse, R28, R39 ;  /* 0x0000001c241c7223 */ /* 0x041fe40000000027 */
[----:B-1----:R-:W-:Y:S02]  /*2820*/  FFMA R24, R36, R24, R38 ;  /* 0x0000001824187223 */ /* 0x002fe40000000026 */
[----:B------:R-:W-:-:S02]  /*2830*/  FFMA R9, R37, R29, R28 ;  /* 0x0000001d25097223 */ /* 0x000fc4000000001c */
[----:B------:R-:W-:Y:S01]  /*2840*/  FFMA R24, R37, R25, R24 ;  /* 0x0000001925187223 */ /* 0x000fe20000000018 */
[----:B------:R-:W0:Y:S01]  /*2850*/  LDS R28, [R60.X4+0x21b0] ;  /* 0x0021b0003c1c7984 */ /* 0x000e220000004800 */
[C---:B------:R-:W-:Y:S02]  /*2860*/  FFMA R6, R43.reuse, R6, R4 ;  /* 0x000000062b067223 */ /* 0x040fe40000000004 */
[C---:B------:R-:W-:Y:S01]  /*2870*/  FFMA R14, R43.reuse, R14, R13 ;  /* 0x0000000e2b0e7223 */ /* 0x040fe2000000000d */
[----:B------:R-:W1:Y:S01]  /*2880*/  LDS.128 R36, [R59+0xb0] ;  /* 0x0000b0003b247984 */ /* 0x000e620000000c00 */
[C---:B------:R-:W-:Y:S02]  /*2890*/  FFMA R18, R43.reuse, R18, R16 ;  /* 0x000000122b127223 */ /* 0x040fe40000000010 */
[C---:B------:R-:W-:Y:S01]  /*28a0*/  FFMA R22, R43.reuse, R22, R20 ;  /* 0x000000162b167223 */ /* 0x040fe20000000014 */
[----:B------:R-:W-:Y:S01]  /*28b0*/  LDS R29, [R60.X4+0x2338] ;  /* 0x002338003c1d7984 */ /* 0x000fe20000004800 */
[----:B------:R-:W-:-:S02]  /*28c0*/  FFMA R26, R43, R26, R24 ;  /* 0x0000001a2b1a7223 */ /* 0x000fc40000000018 */
[C---:B------:R-:W-:Y:S02]  /*28d0*/  FFMA R9, R43.reuse, R30, R9 ;  /* 0x0000001e2b097223 */ /* 0x040fe40000000009 */
[----:B------:R-:W-:Y:S01]  /*28e0*/  FFMA R34, R43, R34, R32 ;  /* 0x000000222b227223 */ /* 0x000fe20000000020 */
[----:B------:R-:W-:Y:S04]  /*28f0*/  LDS R30, [R60.X4+0x2274] ;  /* 0x002274003c1e7984 */ /* 0x000fe80000004800 */
[----:B------:R-:W3:Y:S01]  /*2900*/  LDS.128 R40, [R59+0x10b0] ;  /* 0x0010b0003b287984 */ /* 0x000ee20000000c00 */
[----:B--2---:R-:W-:-:S03]  /*2910*/  FFMA R13, R8, R7, R6 ;  /* 0x00000007080d7223 */ /* 0x004fc60000000006 */
[----:B------:R-:W2:Y:S01]  /*2920*/  LDS.128 R4, [R59+0x11b0] ;  /* 0x0011b0003b047984 */ /* 0x000ea20000000c00 */
[----:B------:R-:W-:-:S03]  /*2930*/  FFMA R12, R8, R19, R18 ;  /* 0x00000013080c7223 */ /* 0x000fc60000000012 */
[----:B------:R-:W4:Y:S01]  /*2940*/  LDS.128 R16, [R59+0x12b0] ;  /* 0x0012b0003b107984 */ /* 0x000f220000000c00 */
[----:B------:R-:W-:-:S03]  /*2950*/  FFMA R24, R8, R23, R22 ;  /* 0x0000001708187223 */ /* 0x000fc60000000016 */
[----:B------:R-:W5:Y:S01]  /*2960*/  LDS.128 R20, [R59+0x13b0] ;  /* 0x0013b0003b147984 */ /* 0x000f620000000c00 */
[C---:B------:R-:W-:Y:S02]  /*2970*/  FFMA R10, R8.reuse, R11, R10 ;  /* 0x0000000b080a7223 */ /* 0x040fe4000000000a */
[C---:B------:R-:W-:Y:S02]  /*2980*/  FFMA R14, R8.reuse, R15, R14 ;  /* 0x0000000f080e7223 */ /* 0x040fe4000000000e */
[C---:B------:R-:W-:Y:S02]  /*2990*/  FFMA R27, R8.reuse, R27, R26 ;  /* 0x0000001b081b7223 */ /* 0x040fe4000000001a */
[C---:B------:R-:W-:Y:S02]  /*29a0*/  FFMA R31, R8.reuse, R31, R9 ;  /* 0x0000001f081f7223 */ /* 0x040fe40000000009 */
[----:B------:R-:W-:Y:S02]  /*29b0*/  FFMA R35, R8, R35, R34 ;  /* 0x0000002308237223 */ /* 0x000fe40000000022 */
[----:B0-----:R-:W-:-:S02]  /*29c0*/  FFMA R14, R28, R44, R14 ;  /* 0x0000002c1c0e7223 */ /* 0x001fc4000000000e */
[----:B-1----:R-:W-:Y:S02]  /*29d0*/  FFMA R13, R36, R28, R13 ;  /* 0x0000001c240d7223 */ /* 0x002fe4000000000d */
[----:B------:R-:W-:Y:S01]  /*29e0*/  LDS R36, [R60.X4+0x270c] ;  /* 0x00270c003c247984 */ /* 0x000fe20000004800 */
[----:B---3--:R-:W-:-:S03]  /*29f0*/  FFMA R40, R28, R40, R10 ;  /* 0x000000281c287223 */ /* 0x008fc6000000000a */
[----:B------:R-:W0:Y:S01]  /*2a00*/  LDS.128 R8, [R59+0x2b0] ;  /* 0x0002b0003b087984 */ /* 0x000e220000000c00 */
[----:B------:R-:W-:Y:S02]  /*2a10*/  FFMA R14, R30, R45, R14 ;  /* 0x0000002d1e0e7223 */ /* 0x000fe4000000000e */
[----:B--2---:R-:W-:Y:S02]  /*2a20*/  FFMA R4, R28, R4, R12 ;  /* 0x000000041c047223 */ /* 0x004fe4000000000c */
[C---:B------:R-:W-:Y:S02]  /*2a30*/  FFMA R37, R30.reuse, R37, R13 ;  /* 0x000000251e257223 */ /* 0x040fe4000000000d */
[----:B------:R-:W-:Y:S02]  /*2a40*/  FFMA R46, R29, R46, R14 ;  /* 0x0000002e1d2e7223 */ /* 0x000fe4000000000e */
[----:B------:R-:W1:Y:S01]  /*2a50*/  LDS.128 R12, [R59+0x3b0] ;  /* 0x0003b0003b0c7984 */ /* 0x000e620000000c00 */
[----:B------:R-:W-:-:S02]  /*2a60*/  FFMA R4, R30, R5, R4 ;  /* 0x000000051e047223 */ /* 0x000fc40000000004 */
[----:B----4-:R-:W-:Y:S02]  /*2a70*/  FFMA R5, R28, R16, R27 ;  /* 0x000000101c057223 */ /* 0x010fe4000000001b */
[C---:B------:R-:W-:Y:S02]  /*2a80*/  FFMA R4, R29.reuse, R6, R4 ;  /* 0x000000061d047223 */ /* 0x040fe40000000004 */
[C---:B------:R-:W-:Y:S02]  /*2a90*/  FFMA R5, R30.reuse, R17, R5 ;  /* 0x000000111e057223 */ /* 0x040fe40000000005 */
[----:B------:R-:W-:Y:S02]  /*2aa0*/  FFMA R40, R30, R41, R40 ;  /* 0x000000291e287223 */ /* 0x000fe40000000028 */
[----:B------:R-:W-:Y:S02]  /*2ab0*/  FFMA R38, R29, R38, R37 ;  /* 0x000000261d267223 */ /* 0x000fe40000000025 */
[----:B-----5:R-:W-:Y:S01]  /*2ac0*/  FFMA R20, R28, R20, R35 ;  /* 0x000000141c147223 */ /* 0x020fe20000000023 */
[----:B------:R-:W-:Y:S01]  /*2ad0*/  LDS R37, [R60.X4+0x24c0] ;  /* 0x0024c0003c257984 */ /* 0x000fe20000004800 */
[----:B------:R-:W-:-:S02]  /*2ae0*/  FFMA R16, R62, R7, R4 ;  /* 0x000000073e107223 */ /* 0x000fc40000000004 */
[C---:B------:R-:W-:Y:S01]  /*2af0*/  FFMA R18, R29.reuse, R18, R5 ;  /* 0x000000121d127223 */ /* 0x040fe20000000005 */
[----:B------:R-:W2:Y:S01]  /*2b00*/  LDS.128 R32, [R59+0x11c0] ;  /* 0x0011c0003b207984 */ /* 0x000ea20000000c00 */
[----:B------:R-:W-:-:S03]  /*2b10*/  FFMA R42, R29, R42, R40 ;  /* 0x0000002a1d2a7223 */ /* 0x000fc60000000028 */
[----:B------:R-:W3:Y:S01]  /*2b20*/  LDS.128 R4, [R59+0x10c0] ;  /* 0x0010c0003b047984 */ /* 0x000ee20000000c00 */
[----:B------:R-:W-:-:S03]  /*2b30*/  FFMA R38, R62, R39, R38 ;  /* 0x000000273e267223 */ /* 0x000fc60000000026 */
[----:B------:R-:W4:Y:S04]  /*2b40*/  LDS R40, [R60.X4+0x2584] ;  /* 0x002584003c287984 */ /* 0x000f280000004800 */
[----:B------:R-:W5:Y:S01]  /*2b50*/  LDS R39, [R60.X4+0x2648] ;  /* 0x002648003c277984 */ /* 0x000f620000004800 */
[----:B0-----:R-:W-:-:S03]  /*2b60*/  FFMA R8, R28, R8, R24 ;  /* 0x000000081c087223 */ /* 0x001fc60000000018 */
[----:B------:R-:W0:Y:S01]  /*2b70*/  LDS.128 R24, [R59+0xc0] ;  /* 0x0000c0003b187984 */ /* 0x000e220000000c00 */
[----:B------:R-:W-:Y:S02]  /*2b80*/  FFMA R8, R30, R9, R8 ;  /* 0x000000091e087223 */ /* 0x000fe40000000008 */
[----:B-1----:R-:W-:-:S04]  /*2b90*/  FFMA R12, R28, R12, R31 ;  /* 0x0000000c1c0c7223 */ /* 0x002fc8000000001f */
[C---:B------:R-:W-:Y:S02]  /*2ba0*/  FFMA R12, R30.reuse, R13, R12 ;  /* 0x0000000d1e0c7223 */ /* 0x040fe4000000000c */
[C---:B------:R-:W-:Y:S02]  /*2bb0*/  FFMA R10, R29.reuse, R10, R8 ;  /* 0x0000000a1d0a7223 */ /* 0x040fe40000000008 */
[----:B------:R-:W-:Y:S02]  /*2bc0*/  FFMA R20, R30, R21, R20 ;  /* 0x000000151e147223 */ /* 0x000fe40000000014 */
[C---:B------:R-:W-:Y:S02]  /*2bd0*/  FFMA R14, R29.reuse, R14, R12 ;  /* 0x0000000e1d0e7223 */ /* 0x040fe4000000000c */
[----:B------:R-:W-:Y:S02]  /*2be0*/  FFMA R43, R62, R43, R42 ;  /* 0x0000002b3e2b7223 */ /* 0x000fe4000000002a */
[----:B------:R-:W-:-:S02]  /*2bf0*/  FFMA R22, R29, R22, R20 ;  /* 0x000000161d167223 */ /* 0x000fc40000000014 */
[C---:B------:R-:W-:Y:S01]  /*2c00*/  FFMA R44, R62.reuse, R11, R10 ;  /* 0x0000000b3e2c7223 */ /* 0x040fe2000000000a */
[----:B------:R-:W1:Y:S01]  /*2c10*/  LDS.128 R28, [R59+0x1c0] ;  /* 0x0001c0003b1c7984 */ /* 0x000e620000000c00 */
[C---:B--2---:R-:W-:Y:S02]  /*2c20*/  FFMA R16, R37.reuse, R32, R16 ;  /* 0x0000002025107223 */ /* 0x044fe40000000010 */
[----:B------:R-:W-:Y:S01]  /*2c30*/  FFMA R42, R62, R15, R14 ;  /* 0x0000000f3e2a7223 */ /* 0x000fe2000000000e */
[----:B------:R-:W2:Y:S01]  /*2c40*/  LDS.128 R8, [R59+0x2c0] ;  /* 0x0002c0003b087984 */ /* 0x000ea20000000c00 */
[----:B---3--:R-:W-:-:S03]  /*2c50*/  FFMA R4, R37, R4, R43 ;  /* 0x0000000425047223 */ /* 0x008fc6000000002b */
[----:B------:R-:W3:Y:S01]  /*2c60*/  LDS.128 R12, [R59+0x12c0] ;  /* 0x0012c0003b0c7984 */ /* 0x000ee20000000c00 */
[C---:B------:R-:W-:Y:S02]  /*2c70*/  FFMA R47, R62.reuse, R47, R46 ;  /* 0x0000002f3e2f7223 */ /* 0x040fe4000000002e */
[C---:B------:R-:W-:Y:S02]  /*2c80*/  FFMA R41, R62.reuse, R19, R18 ;  /* 0x000000133e297223 */ /* 0x040fe40000000012 */
[----:B------:R-:W-:Y:S02]  /*2c90*/  FFMA R62, R62, R23, R22 ;  /* 0x000000173e3e7223 */ /* 0x000fe40000000016 */
[C---:B----4-:R-:W-:Y:S01]  /*2ca0*/  FFMA R4, R40.reuse, R5, R4 ;  /* 0x0000000528047223 */ /* 0x050fe20000000004 */
[----:B------:R-:W4:Y:S01]  /*2cb0*/  LDS.128 R20, [R59+0x13c0] ;  /* 0x0013c0003b147984 */ /* 0x000f220000000c00 */
[----:B------:R-:W-:-:S03]  /*2cc0*/  FFMA R33, R40, R33, R16 ;  /* 0x0000002128217223 */ /* 0x000fc60000000010 */
[----:B------:R-:W4:Y:S01]  /*2cd0*/  LDS.128 R16, [R59+0x3c0] ;  /* 0x0003c0003b107984 */ /* 0x000f220000000c00 */
[----:B-----5:R-:W-:Y:S02]  /*2ce0*/  FFMA R6, R39, R6, R4 ;  /* 0x0000000627067223 */ /* 0x020fe40000000004 */
[----:B0-----:R-:W-:Y:S02]  /*2cf0*/  FFMA R24, R24, R37, R38 ;  /* 0x0000002518187223 */ /* 0x001fe40000000026 */
[----:B------:R-:W-:Y:S01]  /*2d00*/  FFMA R32, R36, R7, R6 ;  /* 0x0000000724207223 */ /* 0x000fe20000000006 */
[----:B------:R-:W-:Y:S04]  /*2d10*/  LDS R38, [R60.X4+0x27d0] ;  /* 0x0027d0003c267984 */ /* 0x000fe80000004800 */
[----:B------:R-:W0:Y:S01]  /*2d20*/  LDS.128 R4, [R59+0xd0] ;  /* 0x0000d0003b047984 */ /* 0x000e220000000c00 */
[----:B------:R-:W-:-:S04]  /*2d30*/  FFMA R24, R40, R25, R24 ;  /* 0x0000001928187223 */ /* 0x000fc80000000018 */
[----:B------:R-:W-:Y:S02]  /*2d40*/  FFMA R24, R39, R26, R24 ;  /* 0x0000001a27187223 */ /* 0x000fe40000000018 */
[C---:B-1----:R-:W-:Y:S02]  /*2d50*/  FFMA R47, R37.reuse, R28, R47 ;  /* 0x0000001c252f7223 */ /* 0x042fe4000000002f */
[C---:B--2---:R-:W-:Y:S02]  /*2d60*/  FFMA R8, R37.reuse, R8, R44 ;  /* 0x0000000825087223 */ /* 0x044fe4000000002c */
[----:B---3--:R-:W-:Y:S02]  /*2d70*/  FFMA R12, R37, R12, R41 ;  /* 0x0000000c250c7223 */ /* 0x008fe40000000029 */
[C---:B------:R-:W-:Y:S02]  /*2d80*/  FFMA R29, R40.reuse, R29, R47 ;  /* 0x0000001d281d7223 */ /* 0x040fe4000000002f */
[----:B------:R-:W-:-:S02]  /*2d90*/  FFMA R8, R40, R9, R8 ;  /* 0x0000000928087223 */ /* 0x000fc40000000008 */
[----:B------:R-:W-:Y:S02]  /*2da0*/  FFMA R12, R40, R13, R12 ;  /* 0x0000000d280c7223 */ /* 0x000fe4000000000c */
[C---:B----4-:R-:W-:Y:S02]  /*2db0*/  FFMA R20, R37.reuse, R20, R62 ;  /* 0x0000001425147223 */ /* 0x050fe4000000003e */
[----:B------:R-:W-:Y:S02]  /*2dc0*/  FFMA R42, R37, R16, R42 ;  /* 0x00000010252a7223 */ /* 0x000fe4000000002a */
[----:B------:R-:W-:Y:S01]  /*2dd0*/  FFMA R28, R36, R27, R24 ;  /* 0x0000001b241c7223 */ /* 0x000fe20000000018 */
[----:B------:R-:W-:Y:S01]  /*2de0*/  LDS R37, [R60.X4+0x2958] ;  /* 0x002958003c257984 */ /* 0x000fe20000004800 */
[C---:B------:R-:W-:Y:S02]  /*2df0*/  FFMA R29, R39.reuse, R30, R29 ;  /* 0x0000001e271d7223 */ /* 0x040fe4000000001d */
[C---:B------:R-:W-:Y:S01]  /*2e00*/  FFMA R8, R39.reuse, R10, R8 ;  /* 0x0000000a27087223 */ /* 0x040fe20000000008 */
[----:B------:R-:W1:Y:S01]  /*2e10*/  LDS.128 R24, [R59+0x11d0] ;  /* 0x0011d0003b187984 */ /* 0x000e620000000c00 */
[----:B------:R-:W-:-:S02]  /*2e20*/  FFMA R12, R39, R14, R12 ;  /* 0x0000000e270c7223 */ /* 0x000fc4000000000c */
[C---:B------:R-:W-:Y:S02]  /*2e30*/  FFMA R17, R40.reuse, R17, R42 ;  /* 0x0000001128117223 */ /* 0x040fe4000000002a */
[----:B------:R-:W-:Y:S02]  /*2e40*/  FFMA R20, R40, R21, R20 ;  /* 0x0000001528147223 */ /* 0x000fe40000000014 */
[----:B------:R-:W2:Y:S01]  /*2e50*/  LDS R40, [R60.X4+0x2894] ;  /* 0x002894003c287984 */ /* 0x000ea20000004800 */
[----:B------:R-:W-:Y:S02]  /*2e60*/  FFMA R34, R39, R34, R33 ;  /* 0x0000002227227223 */ /* 0x000fe40000000021 */
[C---:B------:R-:W-:Y:S02]  /*2e70*/  FFMA R33, R36.reuse, R31, R29 ;  /* 0x0000001f24217223 */ /* 0x040fe4000000001d */
[C---:B------:R-:W-:Y:S02]  /*2e80*/  FFMA R16, R36.reuse, R11, R8 ;  /* 0x0000000b24107223 */ /* 0x040fe40000000008 */
[----:B------:R-:W-:Y:S01]  /*2e90*/  FFMA R41, R36, R15, R12 ;  /* 0x0000000f24297223 */ /* 0x000fe2000000000c */
[----:B------:R-:W3:Y:S01]  /*2ea0*/  LDS.128 R8, [R59+0x10d0] ;  /* 0x0010d0003b087984 */ /* 0x000ee20000000c00 */
[----:B0-----:R-:W-:-:S03]  /*2eb0*/  FFMA R4, R4, R38, R28 ;  /* 0x0000002604047223 */ /* 0x001fc6000000001c */
[----:B------:R-:W0:Y:S04]  /*2ec0*/  LDS.128 R12, [R59+0x1d0] ;  /* 0x0001d0003b0c7984 */ /* 0x000e280000000c00 */
[----:B------:R-:W4:Y:S01]  /*2ed0*/  LDS.128 R28, [R59+0x2d0] ;  /* 0x0002d0003b1c7984 */ /* 0x000f220000000c00 */
[C---:B------:R-:W-:Y:S02]  /*2ee0*/  FFMA R18, R39.reuse, R18, R17 ;  /* 0x0000001227127223 */ /* 0x040fe40000000011 */
[----:B------:R-:W-:Y:S02]  /*2ef0*/  FFMA R35, R36, R35, R34 ;  /* 0x0000002324237223 */ /* 0x000fe40000000022 */
[----:B------:R-:W-:Y:S02]  /*2f00*/  FFMA R22, R39, R22, R20 ;  /* 0x0000001627167223 */ /* 0x000fe40000000014 */
[----:B------:R-:W-:Y:S01]  /*2f10*/  LDS R39, [R60.X4+0x2ba4] ;  /* 0x002ba4003c277984 */ /* 0x000fe20000004800 */
[----:B-1----:R-:W-:-:S02]  /*2f20*/  FFMA R24, R38, R24, R35 ;  /* 0x0000001826187223 */ /* 0x002fc40000000023 */
[----:B--2---:R-:W-:Y:S02]  /*2f30*/  FFMA R17, R40, R5, R4 ;  /* 0x0000000528117223 */ /* 0x004fe40000000004 */
[C---:B------:R-:W-:Y:S02]  /*2f40*/  FFMA R4, R36.reuse, R19, R18 ;  /* 0x0000001324047223 */ /* 0x040fe40000000012 */
[----:B------:R-:W-:Y:S02]  /*2f50*/  FFMA R5, R36, R23, R22 ;  /* 0x0000001724057223 */ /* 0x000fe40000000016 */
[----:B------:R-:W-:Y:S01]  /*2f60*/  FFMA R6, R37, R6, R17 ;  /* 0x0000000625067223 */ /* 0x000fe20000000011 */
[----:B------:R-:W1:Y:S01]  /*2f70*/  LDS.128 R20, [R59+0x13d0] ;  /* 0x0013d0003b147984 */ /* 0x000e620000000c00 */
[----:B---3--:R-:W-:-:S03]  /*2f80*/  FFMA R8, R38, R8, R32 ;  /* 0x0000000826087223 */ /* 0x008fc60000000020 */
[----:B------:R-:W2:Y:S01]  /*2f90*/  LDS R36, [R60.X4+0x2a1c] ;  /* 0x002a1c003c247984 */ /* 0x000ea20000004800 */
[----:B0-----:R-:W-:-:S03]  /*2fa0*/  FFMA R12, R38, R12, R33 ;  /* 0x0000000c260c7223 */ /* 0x001fc60000000021 */
[----:B------:R-:W0:Y:S01]  /*2fb0*/  LDS.128 R32, [R59+0x12d0] ;  /* 0x0012d0003b207984 */ /* 0x000e220000000c00 */
[----:B----4-:R-:W-:-:S03]  /*2fc0*/  FFMA R28, R38, R28, R16 ;  /* 0x0000001c261c7223 */ /* 0x010fc60000000010 */
[----:B------:R-:W3:Y:S01]  /*2fd0*/  LDS.128 R16, [R59+0x3d0] ;  /* 0x0003d0003b107984 */ /* 0x000ee20000000c00 */
[----:B------:R-:W-:-:S04]  /*2fe0*/  FFMA R8, R40, R9, R8 ;  /* 0x0000000928087223 */ /* 0x000fc80000000008 */
[----:B------:R-:W-:Y:S02]  /*2ff0*/  FFMA R10, R37, R10, R8 ;  /* 0x0000000a250a7223 */ /* 0x000fe40000000008 */
[----:B------:R-:W-:-:S04]  /*3000*/  FFMA R8, R40, R29, R28 ;  /* 0x0000001d28087223 */ /* 0x000fc8000000001c */
[C---:B------:R-:W-:Y:S02]  /*3010*/  FFMA R8, R37.reuse, R30, R8 ;  /* 0x0000001e25087223 */ /* 0x040fe40000000008 */
[C---:B------:R-:W-:Y:S02]  /*3020*/  FFMA R13, R40.reuse, R13, R12 ;  /* 0x0000000d280d7223 */ /* 0x040fe4000000000c */
[----:B------:R-:W-:Y:S02]  /*3030*/  FFMA R24, R40, R25, R24 ;  /* 0x0000001928187223 */ /* 0x000fe40000000018 */
[C---:B------:R-:W-:Y:S02]  /*3040*/  FFMA R13, R37.reuse, R14, R13 ;  /* 0x0000000e250d7223 */ /* 0x040fe4000000000d */
[----:B------:R-:W-:Y:S02]  /*3050*/  FFMA R24, R37, R26, R24 ;  /* 0x0000001a25187223 */ /* 0x000fe40000000018 */
[----:B-1----:R-:W-:-:S02]  /*3060*/  FFMA R5, R38, R20, R5 ;  /* 0x0000001426057223 */ /* 0x002fc40000000005 */
[----:B--2---:R-:W-:Y:S02]  /*3070*/  FFMA R44, R36, R11, R10 ;  /* 0x0000000b242c7223 */ /* 0x004fe4000000000a */
[C---:B0-----:R-:W-:Y:S02]  /*3080*/  FFMA R32, R38.reuse, R32, R41 ;  /* 0x0000002026207223 */ /* 0x041fe40000000029 */
[----:B------:R-:W-:Y:S01]  /*3090*/  LDS R41, [R60.X4+0x2ae0] ;  /* 0x002ae0003c297984 */ /* 0x000fe20000004800 */
[----:B---3--:R-:W-:Y:S02]  /*30a0*/  FFMA R4, R38, R16, R4 ;  /* 0x0000001026047223 */ /* 0x008fe40000000004 */
[C---:B------:R-:W-:Y:S02]  /*30b0*/  FFMA R38, R36.reuse, R31, R8 ;  /* 0x0000001f24267223 */ /* 0x040fe40000000008 */
[----:B------:R-:W0:Y:S01]  /*30c0*/  LDS.128 R8, [R59+0x10e0] ;  /* 0x0010e0003b087984 */ /* 0x000e220000000c00 */
[----:B------:R-:W-:-:S02]  /*30d0*/  FFMA R45, R36, R15, R13 ;  /* 0x0000000f242d7223 */ /* 0x000fc4000000000d */
[----:B------:R-:W-:Y:S01]  /*30e0*/  FFMA R29, R36, R27, R24 ;  /* 0x0000001b241d7223 */ /* 0x000fe20000000018 */
[----:B------:R-:W1:Y:S01]  /*30f0*/  LDS.128 R12, [R59+0xe0] ;  /* 0x0000e0003b0c7984 */ /* 0x000e620000000c00 */
[C---:B------:R-:W-:Y:S02]  /*3100*/  FFMA R32, R40.reuse, R33, R32 ;  /* 0x0000002128207223 */ /* 0x040fe40000000020 */
[C---:B------:R-:W-:Y:S01]  /*3110*/  FFMA R17, R40.reuse, R17, R4 ;  /* 0x0000001128117223 */ /* 0x040fe20000000004 */
[----:B------:R-:W2:Y:S01]  /*3120*/  LDS.128 R24, [R59+0x11e0] ;  /* 0x0011e0003b187984 */ /* 0x000ea20000000c00 */
[----:B------:R-:W-:-:S03]  /*3130*/  FFMA R21, R40, R21, R5 ;  /* 0x0000001528157223 */ /* 0x000fc60000000005 */
[----:B------:R-:W3:Y:S01]  /*3140*/  LDS R40, [R60.X4+0x2c68] ;  /* 0x002c68003c287984 */ /* 0x000ee20000004800 */
[C---:B------:R-:W-:Y:S02]  /*3150*/  FFMA R17, R37.reuse, R18, R17 ;  /* 0x0000001225117223 */ /* 0x040fe40000000011 */
[C---:B------:R-:W-:Y:S02]  /*3160*/  FFMA R32, R37.reuse, R34, R32 ;  /* 0x0000002225207223 */ /* 0x040fe40000000020 */
[C---:B------:R-:W-:Y:S02]  /*3170*/  FFMA R43, R36.reuse, R19, R17 ;  /* 0x00000013242b7223 */ /* 0x040fe40000000011 */
[C---:B------:R-:W-:Y:S02]  /*3180*/  FFMA R28, R36.reuse, R7, R6 ;  /* 0x00000007241c7223 */ /* 0x040fe40000000006 */
[----:B------:R-:W-:Y:S01]  /*3190*/  FFMA R21, R37, R22, R21 ;  /* 0x0000001625157223 */ /* 0x000fe20000000015 */
[----:B------:R-:W4:Y:S01]  /*31a0*/  LDS.128 R4, [R59+0x1e0] ;  /* 0x0001e0003b047984 */ /* 0x000f220000000c00 */
[----:B------:R-:W-:-:S02]  /*31b0*/  FFMA R42, R36, R35, R32 ;  /* 0x00000023242a7223 */ /* 0x000fc40000000020 */
[----:B------:R-:W-:Y:S01]  /*31c0*/  FFMA R36, R36, R23, R21 ;  /* 0x0000001724247223 */ /* 0x000fe20000000015 */
[----:B------:R-:W5:Y:S04]  /*31d0*/  LDS.128 R32, [R59+0x13e0] ;  /* 0x0013e0003b207984 */ /* 0x000f680000000c00 */
[----:B------:R-:W5:Y:S01]  /*31e0*/  LDS.128 R20, [R59+0x3e0] ;  /* 0x0003e0003b147984 */ /* 0x000f620000000c00 */
[----:B0-----:R-:W-:-:S04]  /*31f0*/  FFMA R8, R41, R8, R44 ;  /* 0x0000000829087223 */ /* 0x001fc8000000002c */
[----:B------:R-:W-:Y:S02]  /*3200*/  FFMA R17, R39, R9, R8 ;  /* 0x0000000927117223 */ /* 0x000fe40000000008 */
[----:B-1----:R-:W-:Y:S01]  /*3210*/  FFMA R12, R12, R41, R28 ;  /* 0x000000290c0c7223 */ /* 0x002fe2000000001c */
[----:B------:R-:W-:Y:S01]  /*3220*/  LDS R8, [R60.X4+0x2d2c] ;  /* 0x002d2c003c087984 */ /* 0x000fe20000004800 */
[----:B--2---:R-:W-:-:S03]  /*3230*/  FFMA R24, R41, R24, R29 ;  /* 0x0000001829187223 */ /* 0x004fc6000000001d */
[----:B------:R-:W0:Y:S01]  /*3240*/  LDS.128 R28, [R59+0x2e0] ;  /* 0x0002e0003b1c7984 */ /* 0x000e220000000c00 */
[----:B---3--:R-:W-:-:S03]  /*3250*/  FFMA R10, R40, R10, R17 ;  /* 0x0000000a280a7223 */ /* 0x008fc60000000011 */
[----:B------:R-:W1:Y:S01]  /*3260*/  LDS.128 R16, [R59+0x12e0] ;  /* 0x0012e0003b107984 */ /* 0x000e620000000c00 */
[----:B------:R-:W-:Y:S02]  /*3270*/  FFMA R13, R39, R13, R12 ;  /* 0x0000000d270d7223 */ /* 0x000fe4000000000c */
[C---:B----4-:R-:W-:Y:S02]  /*3280*/  FFMA R4, R41.reuse, R4, R45 ;  /* 0x0000000429047223 */ /* 0x050fe4000000002d */
[----:B-----5:R-:W-:Y:S02]  /*3290*/  FFMA R32, R41, R32, R36 ;  /* 0x0000002029207223 */ /* 0x020fe40000000024 */
[----:B------:R-:W-:Y:S02]  /*32a0*/  FFMA R5, R39, R5, R4 ;  /* 0x0000000527057223 */ /* 0x000fe40000000004 */
[----:B------:R-:W-:Y:S02]  /*32b0*/  FFMA R20, R41, R20, R43 ;  /* 0x0000001429147223 */ /* 0x000fe4000000002b */
[----:B------:R-:W-:-:S02]  /*32c0*/  FFMA R6, R40, R6, R5 ;  /* 0x0000000628067223 */ /* 0x000fc40000000005 */
[C---:B------:R-:W-:Y:S02]  /*32d0*/  FFMA R25, R39.reuse, R25, R24 ;  /* 0x0000001927197223 */ /* 0x040fe40000000018 */
[C---:B------:R-:W-:Y:S02]  /*32e0*/  FFMA R21, R39.reuse, R21, R20 ;  /* 0x0000001527157223 */ /* 0x040fe40000000014 */
[----:B------:R-:W-:Y:S02]  /*32f0*/  FFMA R33, R39, R33, R32 ;  /* 0x0000002127217223 */ /* 0x000fe40000000020 */
[C---:B------:R-:W-:Y:S01]  /*3300*/  FFMA R9, R40.reuse, R14, R13 ;  /* 0x0000000e28097223 */ /* 0x040fe2000000000d */
[----:B------:R-:W-:Y:S01]  /*3310*/  LDS R32, [R60.X4+0x2df0] ;  /* 0x002df0003c207984 */ /* 0x000fe20000004800 */
[----:B------:R-:W-:Y:S02]  /*3320*/  FFMA R26, R40, R26, R25 ;  /* 0x0000001a281a7223 */ /* 0x000fe40000000019 */
[----:B0-----:R-:W-:-:S02]  /*3330*/  FFMA R28, R41, R28, R38 ;  /* 0x0000001c291c7223 */ /* 0x001fc40000000026 */
[----:B-1----:R-:W-:Y:S02]  /*3340*/  FFMA R16, R41, R16, R42 ;  /* 0x0000001029107223 */ /* 0x002fe4000000002a */
[C---:B------:R-:W-:Y:S02]  /*3350*/  FFMA R29, R39.reuse, R29, R28 ;  /* 0x0000001d271d7223 */ /* 0x040fe4000000001c */
[----:B------:R-:W-:Y:S02]  /*3360*/  FFMA R17, R39, R17, R16 ;  /* 0x0000001127117223 */ /* 0x000fe40000000010 */
[----:B------:R-:W0:Y:S01]  /*3370*/  LDS.128 R36, [R59+0x10f0] ;  /* 0x0010f0003b247984 */ /* 0x000e220000000c00 */
[C---:B------:R-:W-:Y:S02]  /*3380*/  FFMA R10, R8.reuse, R11, R10 ;  /* 0x0000000b080a7223 */ /* 0x040fe4000000000a */
[----:B------:R-:W-:Y:S02]  /*3390*/  FFMA R9, R8, R15, R9 ;  /* 0x0000000f08097223 */ /* 0x000fe40000000009 */
[C---:B------:R-:W-:Y:S01]  /*33a0*/  FFMA R28, R40.reuse, R30, R29 ;  /* 0x0000001e281c7223 */ /* 0x040fe2000000001d */
[----:B------:R-:W1:Y:S01]  /*33b0*/  LDS.128 R12, [R59+0xf0] ;  /* 0x0000f0003b0c7984 */ /* 0x000e620000000c00 */
[----:B------:R-:W-:-:S02]  /*33c0*/  FFMA R18, R40, R18, R17 ;  /* 0x0000001228127223 */ /* 0x000fc40000000011 */
[C---:B------:R-:W-:Y:S02]  /*33d0*/  FFMA R22, R40.reuse, R22, R21 ;  /* 0x0000001628167223 */ /* 0x040fe40000000015 */
[----:B------:R-:W-:Y:S02]  /*33e0*/  FFMA R16, R40, R34, R33 ;  /* 0x0000002228107223 */ /* 0x000fe40000000021 */
[C---:B------:R-:W-:Y:S01]  /*33f0*/  FFMA R11, R8.reuse, R7, R6 ;  /* 0x00000007080b7223 */ /* 0x040fe20000000006 */
[----:B------:R-:W2:Y:S04]  /*3400*/  LDS.128 R40, [R59+0x1f0] ;  /* 0x0001f0003b287984 */ /* 0x000ea80000000c00 */
[----:B------:R-:W3:Y:S04]  /*3410*/  LDS R33, [R60.X4+0x2eb4] ;  /* 0x002eb4003c217984 */ /* 0x000ee80000004800 */
[----:B------:R-:W4:Y:S01]  /*3420*/  LDS.128 R4, [R59+0x11f0] ;  /* 0x0011f0003b047984 */ /* 0x000f220000000c00 */
[----:B------:R-:W-:-:S02]  /*3430*/  FFMA R26, R8, R27, R26 ;  /* 0x0000001b081a7223 */ /* 0x000fc4000000001a */
[C---:B------:R-:W-:Y:S01]  /*3440*/  FFMA R28, R8.reuse, R31, R28 ;  /* 0x0000001f081c7223 */ /* 0x040fe2000000001c */
[----:B------:R-:W-:Y:S01]  /*3450*/  LDS R34, [R60.X4+0x2f78] ;  /* 0x002f78003c227984 */ /* 0x000fe20000004800 */
[C---:B------:R-:W-:Y:S02]  /*3460*/  FFMA R31, R8.reuse, R19, R18 ;  /* 0x00000013081f7223 */ /* 0x040fe40000000012 */
[C---:B------:R-:W-:Y:S02]  /*3470*/  FFMA R44, R8.reuse, R23, R22 ;  /* 0x00000017082c7223 */ /* 0x040fe40000000016 */
[----:B------:R-:W-:Y:S01]  /*3480*/  FFMA R35, R8, R35, R16 ;  /* 0x0000002308237223 */ /* 0x000fe20000000010 */
[----:B------:R-:W5:Y:S04]  /*3490*/  LDS.128 R20, [R59+0x3f0] ;  /* 0x0003f0003b147984 */ /* 0x000f680000000c00 */
[----:B------:R-:W5:Y:S01]  /*34a0*/  LDS.128 R16, [R59+0x12f0] ;  /* 0x0012f0003b107984 */ /* 0x000f620000000c00 */
[----:B0-----:R-:W-:-:S02]  /*34b0*/  FFMA R10, R32, R36, R10 ;  /* 0x00000024200a7223 */ /* 0x001fc4000000000a */
[----:B-1----:R-:W-:Y:S02]  /*34c0*/  FFMA R12, R12, R32, R9 ;  /* 0x000000200c0c7223 */ /* 0x002fe40000000009 */
[C---:B--2---:R-:W-:Y:S02]  /*34d0*/  FFMA R40, R32.reuse, R40, R11 ;  /* 0x0000002820287223 */ /* 0x044fe4000000000b */
[----:B---3--:R-:W-:Y:S02]  /*34e0*/  FFMA R37, R33, R37, R10 ;  /* 0x0000002521257223 */ /* 0x008fe4000000000a */
[----:B------:R-:W0:Y:S01]  /*34f0*/  LDS.128 R8, [R59+0x2f0] ;  /* 0x0002f0003b087984 */ /* 0x000e220000000c00 */
[----:B----4-:R-:W-:-:S03]  /*3500*/  FFMA R4, R32, R4, R26 ;  /* 0x0000000420047223 */ /* 0x010fc6000000001a */
[----:B------:R-:W1:Y:S01]  /*3510*/  LDS.128 R24, [R59+0x13f0] ;  /* 0x0013f0003b187984 */ /* 0x000e620000000c00 */
[----:B------:R-:W-:-:S03]  /*3520*/  FFMA R13, R33, R13, R12 ;  /* 0x0000000d210d7223 */ /* 0x000fc6000000000c */
[----:B------:R-:W2:Y:S01]  /*3530*/  LDS R12, [R60.X4+0x303c] ;  /* 0x00303c003c0c7984 */ /* 0x000ea20000004800 */
[----:B------:R-:W-:-:S04]  /*3540*/  IADD3 R58, R58, 0x1, RZ ;  /* 0x000000013a3a7810 */ /* 0x000fc80007ffe0ff */
[----:B------:R-:W-:Y:S01]  /*3550*/  ISETP.NE.AND P0, PT, R58, 0x8, PT ;  /* 0x000000083a00780c */ /* 0x000fe20003f05270 */
[C---:B-----5:R-:W-:Y:S02]  /*3560*/  FFMA R20, R32.reuse, R20, R44 ;  /* 0x0000001420147223 */ /* 0x060fe4000000002c */
[----:B------:R-:W-:Y:S02]  /*3570*/  FFMA R16, R32, R16, R31 ;  /* 0x0000001020107223 */ /* 0x000fe4000000001f */
[C---:B------:R-:W-:Y:S02]  /*3580*/  FFMA R41, R33.reuse, R41, R40 ;  /* 0x0000002921297223 */ /* 0x040fe40000000028 */
[C---:B------:R-:W-:Y:S02]  /*3590*/  FFMA R5, R33.reuse, R5, R4 ;  /* 0x0000000521057223 */ /* 0x040fe40000000004 */
[C---:B------:R-:W-:Y:S02]  /*35a0*/  FFMA R17, R33.reuse, R17, R16 ;  /* 0x0000001121117223 */ /* 0x040fe40000000010 */
[----:B------:R-:W-:-:S02]  /*35b0*/  FFMA R21, R33, R21, R20 ;  /* 0x0000001521157223 */ /* 0x000fc40000000014 */
[C---:B------:R-:W-:Y:S02]  /*35c0*/  FFMA R42, R34.reuse, R42, R41 ;  /* 0x0000002a222a7223 */ /* 0x040fe40000000029 */
[C---:B------:R-:W-:Y:S02]  /*35d0*/  FFMA R14, R34.reuse, R14, R13 ;  /* 0x0000000e220e7223 */ /* 0x040fe4000000000d */
[C---:B------:R-:W-:Y:S02]  /*35e0*/  FFMA R38, R34.reuse, R38, R37 ;  /* 0x0000002622267223 */ /* 0x040fe40000000025 */
[----:B------:R-:W-:Y:S02]  /*35f0*/  FFMA R5, R34, R6, R5 ;  /* 0x0000000622057223 */ /* 0x000fe40000000005 */
[C---:B0-----:R-:W-:Y:S02]  /*3600*/  FFMA R8, R32.reuse, R8, R28 ;  /* 0x0000000820087223 */ /* 0x041fe4000000001c */
[----:B-1----:R-:W-:-:S02]  /*3610*/  FFMA R24, R32, R24, R35 ;  /* 0x0000001820187223 */ /* 0x002fc40000000023 */
[C---:B------:R-:W-:Y:S02]  /*3620*/  FFMA R9, R33.reuse, R9, R8 ;  /* 0x0000000921097223 */ /* 0x040fe40000000008 */
[----:B------:R-:W-:Y:S02]  /*3630*/  FFMA R25, R33, R25, R24 ;  /* 0x0000001921197223 */ /* 0x000fe40000000018 */
[C---:B------:R-:W-:Y:S02]  /*3640*/  FFMA R9, R34.reuse, R10, R9 ;  /* 0x0000000a22097223 */ /* 0x040fe40000000009 */
[C---:B------:R-:W-:Y:S02]  /*3650*/  FFMA R17, R34.reuse, R18, R17 ;  /* 0x0000001222117223 */ /* 0x040fe40000000011 */
[C---:B------:R-:W-:Y:S02]  /*3660*/  FFMA R21, R34.reuse, R22, R21 ;  /* 0x0000001622157223 */ /* 0x040fe40000000015 */
[----:B------:R-:W-:-:S02]  /*3670*/  FFMA R25, R34, R26, R25 ;  /* 0x0000001a22197223 */ /* 0x000fc40000000019 */
[C---:B--2---:R-:W-:Y:S02]  /*3680*/  FFMA R28, R12.reuse, R43, R42 ;  /* 0x0000002b0c1c7223 */ /* 0x044fe4000000002a */
[C---:B------:R-:W-:Y:S02]  /*3690*/  FFMA R29, R12.reuse, R15, R14 ;  /* 0x0000000f0c1d7223 */ /* 0x040fe4000000000e */
[C---:B------:R-:W-:Y:S02]  /*36a0*/  FFMA R39, R12.reuse, R39, R38 ;  /* 0x000000270c277223 */ /* 0x040fe40000000026 */
[C---:B------:R-:W-:Y:S02]  /*36b0*/  FFMA R30, R12.reuse, R7, R5 ;  /* 0x000000070c1e7223 */ /* 0x040fe40000000005 */
[C---:B------:R-:W-:Y:S02]  /*36c0*/  FFMA R42, R12.reuse, R11, R9 ;  /* 0x0000000b0c2a7223 */ /* 0x040fe40000000009 */
[----:B------:R-:W-:-:S02]  /*36d0*/  FFMA R43, R12, R19, R17 ;  /* 0x000000130c2b7223 */ /* 0x000fc40000000011 */
[C---:B------:R-:W-:Y:S02]  /*36e0*/  FFMA R40, R12.reuse, R23, R21 ;  /* 0x000000170c287223 */ /* 0x040fe40000000015 */
[----:B------:R-:W-:Y:S01]  /*36f0*/  FFMA R44, R12, R27, R25 ;  /* 0x0000001b0c2c7223 */ /* 0x000fe20000000019 */
[----:B------:R-:W-:Y:S01]  /*3700*/  @!P0 CALL.REL.NOINC `(.L_x_0) ;  /* 0x0000001000008944 */ /* 0x000fe20003c00000 */
[----:B------:R-:W-:Y:S05]  /*3710*/  BRA `(.L_x_1) ;  /* 0xffffcea000007947 */ /* 0x000fea000383ffff */
.L_x_0:
[----:B------:R-:W0:Y:S02]  /*3720*/  S2R R3, SR_TID.X ;  /* 0x0000000000037919 */ /* 0x000e240000002100 */
[----:B0-----:R-:W-:-:S05]  /*3730*/  IMAD.HI R4, R3, 0x5397829d, RZ ;  /* 0x5397829d03047827 */ /* 0x001fca00078e02ff */
[----:B------:R-:W-:-:S04]  /*3740*/  SHF.R.U32.HI R5, RZ, 0x1f, R4 ;  /* 0x0000001fff057819 */ /* 0x000fc80000011604 */
[----:B------:R-:W-:-:S05]  /*3750*/  LEA.HI.SX32 R5, R4, R5, 0x1c ;  /* 0x0000000504057211 */ /* 0x000fca00078fe2ff */
[----:B------:R-:W-:-:S04]  /*3760*/  IMAD R3, R5, -0x31, R3 ;  /* 0xffffffcf05037824 */ /* 0x000fc800078e0203 */
[----:B------:R-:W-:-:S04]  /*3770*/  IMAD R0, R0, 0x620, R3 ;  /* 0x0000062000007824 */ /* 0x000fc800078e0203 */
[----:B------:R-:W-:-:S04]  /*3780*/  IMAD R3, R5, 0xc4, R0 ;  /* 0x000000c405037824 */ /* 0x000fc800078e0200 */
[----:B------:R-:W-:-:S05]  /*3790*/  IMAD.WIDE R2, R3, R2, c[0x0][0x170] ;  /* 0x00005c0003027625 */ /* 0x000fca00078e0202 */
[----:B------:R-:W-:Y:S04]  /*37a0*/  STG.E [R2.64], R29 ;  /* 0x0000001d02007986 */ /* 0x000fe8000c101904 */
[----:B------:R-:W-:Y:S04]  /*37b0*/  STG.E [R2.64+0xc40], R39 ;  /* 0x000c402702007986 */ /* 0x000fe8000c101904 */
[----:B------:R-:W-:Y:S04]  /*37c0*/  STG.E [R2.64+0xc4], R28 ;  /* 0x0000c41c02007986 */ /* 0x000fe8000c101904 */
[----:B------:R-:W-:Y:S04]  /*37d0*/  STG.E [R2.64+0xd04], R30 ;  /* 0x000d041e02007986 */ /* 0x000fe8000c101904 */
[----:B------:R-:W-:Y:S04]  /*37e0*/  STG.E [R2.64+0x188], R42 ;  /* 0x0001882a02007986 */ /* 0x000fe8000c101904 */
[----:B------:R-:W-:Y:S04]  /*37f0*/  STG.E [R2.64+0xdc8], R43 ;  /* 0x000dc82b02007986 */ /* 0x000fe8000c101904 */
[----:B------:R-:W-:Y:S04]  /*3800*/  STG.E [R2.64+0x24c], R40 ;  /* 0x00024c2802007986 */ /* 0x000fe8000c101904 */
[----:B------:R-:W-:Y:S01]  /*3810*/  STG.E [R2.64+0xe8c], R44 ;  /* 0x000e8c2c02007986 */ /* 0x000fe2000c101904 */
[----:B------:R-:W-:Y:S05]  /*3820*/  EXIT ;  /* 0x000000000000794d */ /* 0x000fea0003800000 */
.L_x_2:
[----:B------:R-:W-:-:S00]  /*3830*/  BRA `(.L_x_2) ;  /* 0xfffffff000007947 */ /* 0x000fc0000383ffff */
[----:B------:R-:W-:-:S00]  /*3840*/  NOP ;  /* 0x0000000000007918 */ /* 0x000fc00000000000 */
        /* <DEDUP_REMOVED lines=11> */
.L_x_3:


//--------------------- .nv.shared.candidate4     --------------------------
	.section	.nv.shared.candidate4,"aw",@nobits
	.align	4
.nv.shared.candidate4:
	.zero		20736
